	.target	sm_90a

	.elftype	@"ET_EXEC"


//--------------------- .note.nv.tkinfo           --------------------------
	.section	.note.nv.tkinfo,"",@"SHT_NOTE"
	.sectionflags	@"SHF_NOTE_NV_TKINFO"
	.tkinfo
        /*0018*/ 	.word	0x00000002
        /*0030*/ 	.string	""
        /*0030*/ 	.string	"ptxas"
        /*0030*/ 	.string	"Cuda compilation tools, release 13.0, V13.0.88"
        /*0030*/ 	.string	"Build cuda_13.0.r13.0/compiler.36424714_0"
        /*0030*/ 	.string	"-arch sm_90a -m 64 "



//--------------------- .note.nv.cuinfo           --------------------------
	.section	.note.nv.cuinfo,"",@"SHT_NOTE"
	.sectionflags	@"SHF_NOTE_NV_CUINFO"
        /*0018*/ 	.short	0x0002
        /*001a*/ 	.short	0x005a
        /*001c*/ 	.short	0x0082
	.zero		2


//--------------------- .nv.info                  --------------------------
	.section	.nv.info,"",@"SHT_CUDA_INFO"
	.align	4


	//----- nvinfo : EIATTR_REGCOUNT
	.align		4
        /*0000*/ 	.byte	0x04, 0x2f
        /*0002*/ 	.short	(.L_15 - .L_14)
	.align		4
.L_14:
        /*0004*/ 	.word	index@(_ZN7cutlass13device_kernelINS_4gemm6kernel13GemmUniversalIN4cute5tupleIJiiiiEEENS1_10collective13CollectiveMmaINS1_34MainloopSm90TmaGmmaWarpSpecializedILi11ENS5_IJNS4_1CILi1EEESB_SB_EEENS1_32KernelTmaWarpSpecializedPingpongEEENS5_IJNSA_ILi64EEENSA_ILi256EEENSA_ILi32EEEEEENS_10bfloat16_tENS5_IJlSB_lEEESJ_SK_NS4_8TiledMMAINS4_8MMA_AtomIJNS4_4SM904GMMA28MMA_64x256x16_F32BF16BF16_SSILNSO_5MajorE0ELSQ_0ELNSO_7ScaleInE1ELSR_1EEEEEENS4_6LayoutISC_NS5_IJNSA_ILi0EEESV_SV_EEEEENS5_IJNS4_10UnderscoreESY_SY_EEEEENS4_13SM90_TMA_LOADENS4_14ComposedLayoutINS4_7SwizzleILi2ELi4ELi3EEENS4_18smem_ptr_flag_bitsILi16EEENSU_INS5_IJNSA_ILi8EEESH_EEENS5_IJSH_SB_EEEEEEEvNS4_8identityES11_S1B_vS1C_EENS_8epilogue10collective6detail29Sm90TmaWarpSpecializedAdapterINS1F_15DefaultEpilogueISJ_SK_SK_NS1E_6thread17LinearCombinationISJ_Li1EffLNS1J_9ScaleType4KindE0ELNS_15FloatRoundStyleE2ESJ_EENS1_15EpilogueDefaultEEEEEvvEEEEvNT_6ParamsE)
        /*0008*/ 	.word	0x000000a8


	//----- nvinfo : EIATTR_FRAME_SIZE
	.align		4
.L_15:
        /*000c*/ 	.byte	0x04, 0x11
        /*000e*/ 	.short	(.L_17 - .L_16)
	.align		4
.L_16:
        /*0010*/ 	.word	index@(_ZN7cutlass13device_kernelINS_4gemm6kernel13GemmUniversalIN4cute5tupleIJiiiiEEENS1_10collective13CollectiveMmaINS1_34MainloopSm90TmaGmmaWarpSpecializedILi11ENS5_IJNS4_1CILi1EEESB_SB_EEENS1_32KernelTmaWarpSpecializedPingpongEEENS5_IJNSA_ILi64EEENSA_ILi256EEENSA_ILi32EEEEEENS_10bfloat16_tENS5_IJlSB_lEEESJ_SK_NS4_8TiledMMAINS4_8MMA_AtomIJNS4_4SM904GMMA28MMA_64x256x16_F32BF16BF16_SSILNSO_5MajorE0ELSQ_0ELNSO_7ScaleInE1ELSR_1EEEEEENS4_6LayoutISC_NS5_IJNSA_ILi0EEESV_SV_EEEEENS5_IJNS4_10UnderscoreESY_SY_EEEEENS4_13SM90_TMA_LOADENS4_14ComposedLayoutINS4_7SwizzleILi2ELi4ELi3EEENS4_18smem_ptr_flag_bitsILi16EEENSU_INS5_IJNSA_ILi8EEESH_EEENS5_IJSH_SB_EEEEEEEvNS4_8identityES11_S1B_vS1C_EENS_8epilogue10collective6detail29Sm90TmaWarpSpecializedAdapterINS1F_15DefaultEpilogueISJ_SK_SK_NS1E_6thread17LinearCombinationISJ_Li1EffLNS1J_9ScaleType4KindE0ELNS_15FloatRoundStyleE2ESJ_EENS1_15EpilogueDefaultEEEEEvvEEEEvNT_6ParamsE)
        /*0014*/ 	.word	0x00000008


	//----- nvinfo : EIATTR_MIN_STACK_SIZE
	.align		4
.L_17:
        /*0018*/ 	.byte	0x04, 0x12
        /*001a*/ 	.short	(.L_19 - .L_18)
	.align		4
.L_18:
        /*001c*/ 	.word	index@(_ZN7cutlass13device_kernelINS_4gemm6kernel13GemmUniversalIN4cute5tupleIJiiiiEEENS1_10collective13CollectiveMmaINS1_34MainloopSm90TmaGmmaWarpSpecializedILi11ENS5_IJNS4_1CILi1EEESB_SB_EEENS1_32KernelTmaWarpSpecializedPingpongEEENS5_IJNSA_ILi64EEENSA_ILi256EEENSA_ILi32EEEEEENS_10bfloat16_tENS5_IJlSB_lEEESJ_SK_NS4_8TiledMMAINS4_8MMA_AtomIJNS4_4SM904GMMA28MMA_64x256x16_F32BF16BF16_SSILNSO_5MajorE0ELSQ_0ELNSO_7ScaleInE1ELSR_1EEEEEENS4_6LayoutISC_NS5_IJNSA_ILi0EEESV_SV_EEEEENS5_IJNS4_10UnderscoreESY_SY_EEEEENS4_13SM90_TMA_LOADENS4_14ComposedLayoutINS4_7SwizzleILi2ELi4ELi3EEENS4_18smem_ptr_flag_bitsILi16EEENSU_INS5_IJNSA_ILi8EEESH_EEENS5_IJSH_SB_EEEEEEEvNS4_8identityES11_S1B_vS1C_EENS_8epilogue10collective6detail29Sm90TmaWarpSpecializedAdapterINS1F_15DefaultEpilogueISJ_SK_SK_NS1E_6thread17LinearCombinationISJ_Li1EffLNS1J_9ScaleType4KindE0ELNS_15FloatRoundStyleE2ESJ_EENS1_15EpilogueDefaultEEEEEvvEEEEvNT_6ParamsE)
        /*0020*/ 	.word	0x00000008
.L_19:


//--------------------- .nv.compat                --------------------------
	.section	.nv.compat,"",@"SHT_CUDA_COMPAT_INFO"
	.align	4
        /*0000*/ 	.byte	0x02, 0x09, 0x01, 0x00, 0x02, 0x02, 0x04, 0x00, 0x02, 0x05, 0x05, 0x00, 0x03, 0x07, 0x01, 0x01
        /*0010*/ 	.byte	0x02, 0x03, 0x01, 0x00, 0x02, 0x06, 0x01, 0x00, 0x04, 0x0b, 0x08, 0x00, 0x00, 0x00, 0x00, 0x00
        /*0020*/ 	.byte	0x00, 0x00, 0x00, 0x00


//--------------------- .nv.info._ZN7cutlass13device_kernelINS_4gemm6kernel13GemmUniversalIN4cute5tupleIJiiiiEEENS1_10collective13CollectiveMmaINS1_34MainloopSm90TmaGmmaWarpSpecializedILi11ENS5_IJNS4_1CILi1EEESB_SB_EEENS1_32KernelTmaWarpSpecializedPingpongEEENS5_IJNSA_ILi64EEENSA_ILi256EEENSA_ILi32EEEEEENS_10bfloat16_tENS5_IJlSB_lEEESJ_SK_NS4_8TiledMMAINS4_8MMA_AtomIJNS4_4SM904GMMA28MMA_64x256x16_F32BF16BF16_SSILNSO_5MajorE0ELSQ_0ELNSO_7ScaleInE1ELSR_1EEEEEENS4_6LayoutISC_NS5_IJNSA_ILi0EEESV_SV_EEEEENS5_IJNS4_10UnderscoreESY_SY_EEEEENS4_13SM90_TMA_LOADENS4_14ComposedLayoutINS4_7SwizzleILi2ELi4ELi3EEENS4_18smem_ptr_flag_bitsILi16EEENSU_INS5_IJNSA_ILi8EEESH_EEENS5_IJSH_SB_EEEEEEEvNS4_8identityES11_S1B_vS1C_EENS_8epilogue10collective6detail29Sm90TmaWarpSpecializedAdapterINS1F_15DefaultEpilogueISJ_SK_SK_NS1E_6thread17LinearCombinationISJ_Li1EffLNS1J_9ScaleType4KindE0ELNS_15FloatRoundStyleE2ESJ_EENS1_15EpilogueDefaultEEEEEvvEEEEvNT_6ParamsE --------------------------
	.section	.nv.info._ZN7cutlass13device_kernelINS_4gemm6kernel13GemmUniversalIN4cute5tupleIJiiiiEEENS1_10collective13CollectiveMmaINS1_34MainloopSm90TmaGmmaWarpSpecializedILi11ENS5_IJNS4_1CILi1EEESB_SB_EEENS1_32KernelTmaWarpSpecializedPingpongEEENS5_IJNSA_ILi64EEENSA_ILi256EEENSA_ILi32EEEEEENS_10bfloat16_tENS5_IJlSB_lEEESJ_SK_NS4_8TiledMMAINS4_8MMA_AtomIJNS4_4SM904GMMA28MMA_64x256x16_F32BF16BF16_SSILNSO_5MajorE0ELSQ_0ELNSO_7ScaleInE1ELSR_1EEEEEENS4_6LayoutISC_NS5_IJNSA_ILi0EEESV_SV_EEEEENS5_IJNS4_10UnderscoreESY_SY_EEEEENS4_13SM90_TMA_LOADENS4_14ComposedLayoutINS4_7SwizzleILi2ELi4ELi3EEENS4_18smem_ptr_flag_bitsILi16EEENSU_INS5_IJNSA_ILi8EEESH_EEENS5_IJSH_SB_EEEEEEEvNS4_8identityES11_S1B_vS1C_EENS_8epilogue10collective6detail29Sm90TmaWarpSpecializedAdapterINS1F_15DefaultEpilogueISJ_SK_SK_NS1E_6thread17LinearCombinationISJ_Li1EffLNS1J_9ScaleType4KindE0ELNS_15FloatRoundStyleE2ESJ_EENS1_15EpilogueDefaultEEEEEvvEEEEvNT_6ParamsE,"",@"SHT_CUDA_INFO"
	.sectionflags	@""
	.align	4


	//----- nvinfo : EIATTR_CUDA_API_VERSION
	.align		4
        /*0000*/ 	.byte	0x04, 0x37
        /*0002*/ 	.short	(.L_21 - .L_20)
.L_20:
        /*0004*/ 	.word	0x00000082


	//----- nvinfo : EIATTR_KPARAM_INFO
	.align		4
.L_21:
        /*0008*/ 	.byte	0x04, 0x17
        /*000a*/ 	.short	(.L_23 - .L_22)
.L_22:
        /*000c*/ 	.word	0x00000000
        /*0010*/ 	.short	0x0000
        /*0012*/ 	.short	0x0070
        /*0014*/ 	.byte	0x00, 0xf0, 0x01, 0x10


	//----- nvinfo : EIATTR_SPARSE_MMA_MASK
	.align		4
.L_23:
        /*0018*/ 	.byte	0x03, 0x50
        /*001a*/ 	.short	0x0000


	//----- nvinfo : EIATTR_MAXREG_COUNT
	.align		4
        /*001c*/ 	.byte	0x03, 0x1b
        /*001e*/ 	.short	0x00a8


	//----- nvinfo : EIATTR_NUM_BARRIERS
	.align		4
        /*0020*/ 	.byte	0x02, 0x4c
        /*0022*/ 	.byte	0x01
	.zero		1


	//----- nvinfo : EIATTR_EXTERNS
	.align		4
        /*0024*/ 	.byte	0x04, 0x0f
        /*0026*/ 	.short	(.L_25 - .L_24)


	//   ....[0]....
	.align		4
.L_24:
        /*0028*/ 	.word	index@(__assertfail)


	//----- nvinfo : EIATTR_ANNOTATIONS
	.align		4
.L_25:
        /*002c*/ 	.byte	0x04, 0x55
        /*002e*/ 	.short	(.L_27 - .L_26)


	//   ....[0]....
.L_26:
        /*0030*/ 	.word	0x00000001
        /*0034*/ 	.byte	0xe0, 0x0b, 0x00, 0x00, 0x01, 0x00, 0x00, 0x00, 0x90, 0x9b, 0x00, 0x00, 0x01, 0x00, 0x00, 0x00
        /*0044*/ 	.byte	0xa0, 0xa7, 0x00, 0x00


	//----- nvinfo : EIATTR_MERCURY_ISA_VERSION
	.align		4
.L_27:
        /*0048*/ 	.byte	0x03, 0x5f
        /*004a*/ 	.short	0x0101


	//----- nvinfo : EIATTR_INT_WARP_WIDE_INSTR_OFFSETS
	.align		4
        /*004c*/ 	.byte	0x04, 0x31
        /*004e*/ 	.short	(.L_29 - .L_28)


	//   ....[0]....
.L_28:
        /*0050*/ 	.word	0x000004f0


	//   ....[1]....
        /*0054*/ 	.word	0x00000510


	//   ....[2]....
        /*0058*/ 	.word	0x00000590


	//   ....[3]....
        /*005c*/ 	.word	0x000005a0


	//   ....[4]....
        /*0060*/ 	.word	0x000005b0


	//   ....[5]....
        /*0064*/ 	.word	0x000005d0


	//   ....[6]....
        /*0068*/ 	.word	0x00000660


	//   ....[7]....
        /*006c*/ 	.word	0x00000680


	//----- nvinfo : EIATTR_COOP_GROUP_MASK_REGIDS
	.align		4
.L_29:
        /*0070*/ 	.byte	0x04, 0x29
        /*0072*/ 	.short	(.L_31 - .L_30)


	//   ....[0]....
.L_30:
        /*0074*/ 	.word	0xffffffff


	//   ....[1]....
        /*0078*/ 	.word	0xffffffff


	//   ....[2]....
        /*007c*/ 	.word	0xffffffff


	//   ....[3]....
        /*0080*/ 	.word	0xffffffff


	//   ....[4]....
        /*0084*/ 	.word	0xffffffff


	//   ....[5]....
        /*0088*/ 	.word	0xffffffff


	//----- nvinfo : EIATTR_COOP_GROUP_INSTR_OFFSETS
	.align		4
.L_31:
        /*008c*/ 	.byte	0x04, 0x28
        /*008e*/ 	.short	(.L_33 - .L_32)


	//   ....[0]....
.L_32:
        /*0090*/ 	.word	0x00000070


	//   ....[1]....
        /*0094*/ 	.word	0x00000080


	//   ....[2]....
        /*0098*/ 	.word	0x00000140


	//   ....[3]....
        /*009c*/ 	.word	0x000003e0


	//   ....[4]....
        /*00a0*/ 	.word	0x00000420


	//   ....[5]....
        /*00a4*/ 	.word	0x00000470


	//----- nvinfo : EIATTR_REG_RECONFIG
	.align		4
.L_33:
        /*00a8*/ 	.byte	0x01, 0x54
	.zero		2


	//----- nvinfo : EIATTR_SYSCALL_OFFSETS
	.align		4
        /*00ac*/ 	.byte	0x04, 0x46
        /*00ae*/ 	.short	(.L_35 - .L_34)


	//   ....[0]....
.L_34:
        /*00b0*/ 	.word	0x00001690


	//----- nvinfo : EIATTR_MBARRIER_INSTR_OFFSETS
	.align		4
.L_35:
        /*00b4*/ 	.byte	0x04, 0x39
        /*00b6*/ 	.short	(.L_37 - .L_36)


	//   ....[0]....
.L_36:
        /*00b8*/ 	.word	0x00000260
        /*00bc*/ 	.word	0x000000ff
        /*00c0*/ 	.word	0x00000000
        /*00c4*/ 	.short	0x0100
        /*00c6*/ 	.byte	0x08
	.zero		1


	//   ....[1]....
        /*00c8*/ 	.word	0x00000270
        /*00cc*/ 	.word	0x000000ff
        /*00d0*/ 	.word	0x00000058
        /*00d4*/ 	.short	0x0100
        /*00d6*/ 	.byte	0x08
	.zero		1


	//   ....[2]....
        /*00d8*/ 	.word	0x00000280
        /*00dc*/ 	.word	0x000000ff
        /*00e0*/ 	.word	0x00000008
        /*00e4*/ 	.short	0x0100
        /*00e6*/ 	.byte	0x08
	.zero		1


	//   ....[3]....
        /*00e8*/ 	.word	0x00000290
        /*00ec*/ 	.word	0x000000ff
        /*00f0*/ 	.word	0x00000060
        /*00f4*/ 	.short	0x0100
        /*00f6*/ 	.byte	0x08
	.zero		1


	//   ....[4]....
        /*00f8*/ 	.word	0x000002a0
        /*00fc*/ 	.word	0x000000ff
        /*0100*/ 	.word	0x00000010
        /*0104*/ 	.short	0x0100
        /*0106*/ 	.byte	0x08
	.zero		1


	//   ....[5]....
        /*0108*/ 	.word	0x000002b0
        /*010c*/ 	.word	0x000000ff
        /*0110*/ 	.word	0x00000068
        /*0114*/ 	.short	0x0100
        /*0116*/ 	.byte	0x08
	.zero		1


	//   ....[6]....
        /*0118*/ 	.word	0x000002c0
        /*011c*/ 	.word	0x000000ff
        /*0120*/ 	.word	0x00000018
        /*0124*/ 	.short	0x0100
        /*0126*/ 	.byte	0x08
	.zero		1


	//   ....[7]....
        /*0128*/ 	.word	0x000002d0
        /*012c*/ 	.word	0x000000ff
        /*0130*/ 	.word	0x00000070
        /*0134*/ 	.short	0x0100
        /*0136*/ 	.byte	0x08
	.zero		1


	//   ....[8]....
        /*0138*/ 	.word	0x000002e0
        /*013c*/ 	.word	0x000000ff
        /*0140*/ 	.word	0x00000020
        /*0144*/ 	.short	0x0100
        /*0146*/ 	.byte	0x08
	.zero		1


	//   ....[9]....
        /*0148*/ 	.word	0x000002f0
        /*014c*/ 	.word	0x000000ff
        /*0150*/ 	.word	0x00000078
        /*0154*/ 	.short	0x0100
        /*0156*/ 	.byte	0x08
	.zero		1


	//   ....[10]....
        /*0158*/ 	.word	0x00000300
        /*015c*/ 	.word	0x000000ff
        /*0160*/ 	.word	0x00000028
        /*0164*/ 	.short	0x0100
        /*0166*/ 	.byte	0x08
	.zero		1


	//   ....[11]....
        /*0168*/ 	.word	0x00000310
        /*016c*/ 	.word	0x000000ff
        /*0170*/ 	.word	0x00000080
        /*0174*/ 	.short	0x0100
        /*0176*/ 	.byte	0x08
	.zero		1


	//   ....[12]....
        /*0178*/ 	.word	0x00000320
        /*017c*/ 	.word	0x000000ff
        /*0180*/ 	.word	0x00000030
        /*0184*/ 	.short	0x0100
        /*0186*/ 	.byte	0x08
	.zero		1


	//   ....[13]....
        /*0188*/ 	.word	0x00000330
        /*018c*/ 	.word	0x000000ff
        /*0190*/ 	.word	0x00000088
        /*0194*/ 	.short	0x0100
        /*0196*/ 	.byte	0x08
	.zero		1


	//   ....[14]....
        /*0198*/ 	.word	0x00000340
        /*019c*/ 	.word	0x000000ff
        /*01a0*/ 	.word	0x00000038
        /*01a4*/ 	.short	0x0100
        /*01a6*/ 	.byte	0x08
	.zero		1


	//   ....[15]....
        /*01a8*/ 	.word	0x00000350
        /*01ac*/ 	.word	0x000000ff
        /*01b0*/ 	.word	0x00000090
        /*01b4*/ 	.short	0x0100
        /*01b6*/ 	.byte	0x08
	.zero		1


	//   ....[16]....
        /*01b8*/ 	.word	0x00000360
        /*01bc*/ 	.word	0x000000ff
        /*01c0*/ 	.word	0x00000040
        /*01c4*/ 	.short	0x0100
        /*01c6*/ 	.byte	0x08
	.zero		1


	//   ....[17]....
        /*01c8*/ 	.word	0x00000370
        /*01cc*/ 	.word	0x000000ff
        /*01d0*/ 	.word	0x00000098
        /*01d4*/ 	.short	0x0100
        /*01d6*/ 	.byte	0x08
	.zero		1


	//   ....[18]....
        /*01d8*/ 	.word	0x00000380
        /*01dc*/ 	.word	0x000000ff
        /*01e0*/ 	.word	0x00000048
        /*01e4*/ 	.short	0x0100
        /*01e6*/ 	.byte	0x08
	.zero		1


	//   ....[19]....
        /*01e8*/ 	.word	0x00000390
        /*01ec*/ 	.word	0x000000ff
        /*01f0*/ 	.word	0x000000a0
        /*01f4*/ 	.short	0x0100
        /*01f6*/ 	.byte	0x08
	.zero		1


	//   ....[20]....
        /*01f8*/ 	.word	0x000003a0
        /*01fc*/ 	.word	0x000000ff
        /*0200*/ 	.word	0x00000050
        /*0204*/ 	.short	0x0100
        /*0206*/ 	.byte	0x08
	.zero		1


	//   ....[21]....
        /*0208*/ 	.word	0x000003b0
        /*020c*/ 	.word	0x000000ff
        /*0210*/ 	.word	0x000000a8
        /*0214*/ 	.short	0x0100
        /*0216*/ 	.byte	0x08
	.zero		1


	//   ....[22]....
        /*0218*/ 	.word	0x000006c0
        /*021c*/ 	.word	0x000000ff
        /*0220*/ 	.word	0x000000e0
        /*0224*/ 	.short	0x0100
        /*0226*/ 	.byte	0x08
	.zero		1


	//   ....[23]....
        /*0228*/ 	.word	0x00000730
        /*022c*/ 	.word	0x000000ff
        /*0230*/ 	.word	0x000000e8
        /*0234*/ 	.short	0x0100
        /*0236*/ 	.byte	0x08
	.zero		1


	//   ....[24]....
        /*0238*/ 	.word	0x00000750
        /*023c*/ 	.word	0x000000ff
        /*0240*/ 	.word	0x000000c0
        /*0244*/ 	.short	0x0100
        /*0246*/ 	.byte	0x09
	.zero		1


	//   ....[25]....
        /*0248*/ 	.word	0x00000760
        /*024c*/ 	.word	0x000000ff
        /*0250*/ 	.word	0x000000c8
        /*0254*/ 	.short	0x0100
        /*0256*/ 	.byte	0x09
	.zero		1


	//   ....[26]....
        /*0258*/ 	.word	0x00000770
        /*025c*/ 	.word	0x000000ff
        /*0260*/ 	.word	0x000000d0
        /*0264*/ 	.short	0x0100
        /*0266*/ 	.byte	0x09
	.zero		1


	//   ....[27]....
        /*0268*/ 	.word	0x00000780
        /*026c*/ 	.word	0x000000ff
        /*0270*/ 	.word	0x000000d8
        /*0274*/ 	.short	0x0100
        /*0276*/ 	.byte	0x09
	.zero		1


	//   ....[28]....
        /*0278*/ 	.word	0x00001570
        /*027c*/ 	.word	0x0000009d
        /*0280*/ 	.word	0x00000000
        /*0284*/ 	.short	0x010a
        /*0286*/ 	.byte	0x2a
	.zero		1


	//   ....[29]....
        /*0288*/ 	.word	0x00001710
        /*028c*/ 	.word	0x00000003
        /*0290*/ 	.word	0x00000000
        /*0294*/ 	.short	0x010a
        /*0296*/ 	.byte	0x3f
	.zero		1


	//   ....[30]....
        /*0298*/ 	.word	0x00001770
        /*029c*/ 	.word	0x00000003
        /*02a0*/ 	.word	0x00000000
        /*02a4*/ 	.short	0x010a
        /*02a6*/ 	.byte	0x3f
	.zero		1


	//   ....[31]....
        /*02a8*/ 	.word	0x000019e0
        /*02ac*/ 	.word	0x000000ff
        /*02b0*/ 	.word	0x00000000
        /*02b4*/ 	.short	0x010a
        /*02b6*/ 	.byte	0x04
	.zero		1


	//   ....[32]....
        /*02b8*/ 	.word	0x00001a20
        /*02bc*/ 	.word	0x000000ff
        /*02c0*/ 	.word	0x00000000
        /*02c4*/ 	.short	0x010a
        /*02c6*/ 	.byte	0x04
	.zero		1


	//   ....[33]....
        /*02c8*/ 	.word	0x00001b90
        /*02cc*/ 	.word	0x000000ff
        /*02d0*/ 	.word	0x00000000
        /*02d4*/ 	.short	0x0101
        /*02d6*/ 	.byte	0x04
	.zero		1


	//   ....[34]....
        /*02d8*/ 	.word	0x00001c80
        /*02dc*/ 	.word	0x0000009e
        /*02e0*/ 	.word	0x00000000
        /*02e4*/ 	.short	0x0101
        /*02e6*/ 	.byte	0x2d
	.zero		1


	//   ....[35]....
        /*02e8*/ 	.word	0x00001d50
        /*02ec*/ 	.word	0x000000ff
        /*02f0*/ 	.word	0x00000000
        /*02f4*/ 	.short	0x0101
        /*02f6*/ 	.byte	0x06
	.zero		1


	//   ....[36]....
        /*02f8*/ 	.word	0x00001e00
        /*02fc*/ 	.word	0x0000009d
        /*0300*/ 	.word	0x00000010
        /*0304*/ 	.short	0x010a
        /*0306*/ 	.byte	0x2a
	.zero		1


	//   ....[37]....
        /*0308*/ 	.word	0x00009bb0
        /*030c*/ 	.word	0x000000a0
        /*0310*/ 	.word	0x00000000
        /*0314*/ 	.short	0x0101
        /*0316*/ 	.byte	0x2d
	.zero		1


	//   ....[38]....
        /*0318*/ 	.word	0x0000a510
        /*031c*/ 	.word	0x0000000a
        /*0320*/ 	.word	0x00000058
        /*0324*/ 	.short	0x010a
        /*0326*/ 	.byte	0x3f
	.zero		1


	//   ....[39]....
        /*0328*/ 	.word	0x0000a8b0
        /*032c*/ 	.word	0x00000005
        /*0330*/ 	.word	0x000000e8
        /*0334*/ 	.short	0x0101
        /*0336*/ 	.byte	0x3f
	.zero		1


	//   ....[40]....
        /*0338*/ 	.word	0x0000b030
        /*033c*/ 	.word	0x00000009
        /*0340*/ 	.word	0x00000000
        /*0344*/ 	.short	0x010a
        /*0346*/ 	.byte	0x3f
	.zero		1


	//   ....[41]....
        /*0348*/ 	.word	0x0000b0b0
        /*034c*/ 	.word	0x00000008
        /*0350*/ 	.word	0x00000000
        /*0354*/ 	.short	0x010a
        /*0356*/ 	.byte	0x3f
	.zero		1


	//   ....[42]....
        /*0358*/ 	.word	0x0000b140
        /*035c*/ 	.word	0x00000009
        /*0360*/ 	.word	0x00000000
        /*0364*/ 	.short	0x010a
        /*0366*/ 	.byte	0x3f
	.zero		1


	//   ....[43]....
        /*0368*/ 	.word	0x0000b1d0
        /*036c*/ 	.word	0x00000008
        /*0370*/ 	.word	0x00000000
        /*0374*/ 	.short	0x010a
        /*0376*/ 	.byte	0x3f
	.zero		1


	//   ....[44]....
        /*0378*/ 	.word	0x0000b260
        /*037c*/ 	.word	0x00000009
        /*0380*/ 	.word	0x00000000
        /*0384*/ 	.short	0x010a
        /*0386*/ 	.byte	0x3f
	.zero		1


	//   ....[45]....
        /*0388*/ 	.word	0x0000b2f0
        /*038c*/ 	.word	0x00000008
        /*0390*/ 	.word	0x00000000
        /*0394*/ 	.short	0x010a
        /*0396*/ 	.byte	0x3f
	.zero		1


	//   ....[46]....
        /*0398*/ 	.word	0x0000b380
        /*039c*/ 	.word	0x00000009
        /*03a0*/ 	.word	0x00000000
        /*03a4*/ 	.short	0x010a
        /*03a6*/ 	.byte	0x3f
	.zero		1


	//   ....[47]....
        /*03a8*/ 	.word	0x0000b410
        /*03ac*/ 	.word	0x00000008
        /*03b0*/ 	.word	0x00000000
        /*03b4*/ 	.short	0x010a
        /*03b6*/ 	.byte	0x3f
	.zero		1


	//   ....[48]....
        /*03b8*/ 	.word	0x0000b4a0
        /*03bc*/ 	.word	0x00000009
        /*03c0*/ 	.word	0x00000000
        /*03c4*/ 	.short	0x010a
        /*03c6*/ 	.byte	0x3f
	.zero		1


	//   ....[49]....
        /*03c8*/ 	.word	0x0000b530
        /*03cc*/ 	.word	0x00000006
        /*03d0*/ 	.word	0x00000000
        /*03d4*/ 	.short	0x010a
        /*03d6*/ 	.byte	0x3f
	.zero		1


	//   ....[50]....
        /*03d8*/ 	.word	0x0000b5c0
        /*03dc*/ 	.word	0x00000003
        /*03e0*/ 	.word	0x00000000
        /*03e4*/ 	.short	0x010a
        /*03e6*/ 	.byte	0x3f
	.zero		1


	//   ....[51]....
        /*03e8*/ 	.word	0x0000b620
        /*03ec*/ 	.word	0x0000009f
        /*03f0*/ 	.word	0x00000000
        /*03f4*/ 	.short	0x010a
        /*03f6*/ 	.byte	0x3f
	.zero		1


	//   ....[52]....
        /*03f8*/ 	.word	0x0000b670
        /*03fc*/ 	.word	0x00000003
        /*0400*/ 	.word	0x00000000
        /*0404*/ 	.short	0x010a
        /*0406*/ 	.byte	0x3f
	.zero		1


	//   ....[53]....
        /*0408*/ 	.word	0x0000b6d0
        /*040c*/ 	.word	0x00000004
        /*0410*/ 	.word	0x00000000
        /*0414*/ 	.short	0x010a
        /*0416*/ 	.byte	0x3f
	.zero		1


	//   ....[54]....
        /*0418*/ 	.word	0x0000b720
        /*041c*/ 	.word	0x0000009f
        /*0420*/ 	.word	0x00000010
        /*0424*/ 	.short	0x010a
        /*0426*/ 	.byte	0x3f
	.zero		1


	//   ....[55]....
        /*0428*/ 	.word	0x0000b7f0
        /*042c*/ 	.word	0x0000000a
        /*0430*/ 	.word	0x00000058
        /*0434*/ 	.short	0x010a
        /*0436*/ 	.byte	0x3f
	.zero		1


	//   ....[56]....
        /*0438*/ 	.word	0x0000b8c0
        /*043c*/ 	.word	0x00000009
        /*0440*/ 	.word	0x00000000
        /*0444*/ 	.short	0x010a
        /*0446*/ 	.byte	0x3f
	.zero		1


	//   ....[57]....
        /*0448*/ 	.word	0x0000b910
        /*044c*/ 	.word	0x00000008
        /*0450*/ 	.word	0x00000000
        /*0454*/ 	.short	0x010a
        /*0456*/ 	.byte	0x3f
	.zero		1


	//   ....[58]....
        /*0458*/ 	.word	0x0000b960
        /*045c*/ 	.word	0x00000009
        /*0460*/ 	.word	0x00000000
        /*0464*/ 	.short	0x010a
        /*0466*/ 	.byte	0x3f
	.zero		1


	//   ....[59]....
        /*0468*/ 	.word	0x0000b9b0
        /*046c*/ 	.word	0x00000008
        /*0470*/ 	.word	0x00000000
        /*0474*/ 	.short	0x010a
        /*0476*/ 	.byte	0x3f
	.zero		1


	//   ....[60]....
        /*0478*/ 	.word	0x0000ba00
        /*047c*/ 	.word	0x00000009
        /*0480*/ 	.word	0x00000000
        /*0484*/ 	.short	0x010a
        /*0486*/ 	.byte	0x3f
	.zero		1


	//   ....[61]....
        /*0488*/ 	.word	0x0000ba50
        /*048c*/ 	.word	0x00000008
        /*0490*/ 	.word	0x00000000
        /*0494*/ 	.short	0x010a
        /*0496*/ 	.byte	0x3f
	.zero		1


	//   ....[62]....
        /*0498*/ 	.word	0x0000baa0
        /*049c*/ 	.word	0x00000009
        /*04a0*/ 	.word	0x00000000
        /*04a4*/ 	.short	0x010a
        /*04a6*/ 	.byte	0x3f
	.zero		1


	//   ....[63]....
        /*04a8*/ 	.word	0x0000baf0
        /*04ac*/ 	.word	0x00000008
        /*04b0*/ 	.word	0x00000000
        /*04b4*/ 	.short	0x010a
        /*04b6*/ 	.byte	0x3f
	.zero		1


	//   ....[64]....
        /*04b8*/ 	.word	0x0000bb40
        /*04bc*/ 	.word	0x00000009
        /*04c0*/ 	.word	0x00000000
        /*04c4*/ 	.short	0x010a
        /*04c6*/ 	.byte	0x3f
	.zero		1


	//   ....[65]....
        /*04c8*/ 	.word	0x0000bb90
        /*04cc*/ 	.word	0x00000006
        /*04d0*/ 	.word	0x00000000
        /*04d4*/ 	.short	0x010a
        /*04d6*/ 	.byte	0x3f
	.zero		1


	//----- nvinfo : EIATTR_NUM_MBARRIERS
	.align		4
.L_37:
        /*04d8*/ 	.byte	0x03, 0x38
        /*04da*/ 	.short	0x001c


	//----- nvinfo : EIATTR_EXIT_INSTR_OFFSETS
	.align		4
        /*04dc*/ 	.byte	0x04, 0x1c
        /*04de*/ 	.short	(.L_39 - .L_38)


	//   ....[0]....
.L_38:
        /*04e0*/ 	.word	0x00001290


	//   ....[1]....
        /*04e4*/ 	.word	0x000012f0


	//   ....[2]....
        /*04e8*/ 	.word	0x0000a240


	//   ....[3]....
        /*04ec*/ 	.word	0x0000a270


	//   ....[4]....
        /*04f0*/ 	.word	0x0000b610


	//----- nvinfo : EIATTR_MAX_THREADS
	.align		4
.L_39:
        /*04f4*/ 	.byte	0x04, 0x05
        /*04f6*/ 	.short	(.L_41 - .L_40)
.L_40:
        /*04f8*/ 	.word	0x00000180
        /*04fc*/ 	.word	0x00000001
        /*0500*/ 	.word	0x00000001


	//----- nvinfo : EIATTR_CRS_STACK_SIZE
	.align		4
.L_41:
        /*0504*/ 	.byte	0x04, 0x1e
        /*0506*/ 	.short	(.L_43 - .L_42)
.L_42:
        /*0508*/ 	.word	0x00000000


	//----- nvinfo : EIATTR_CBANK_PARAM_SIZE
	.align		4
.L_43:
        /*050c*/ 	.byte	0x03, 0x19
        /*050e*/ 	.short	0x0470


	//----- nvinfo : EIATTR_PARAM_CBANK
	.align		4
        /*0510*/ 	.byte	0x04, 0x0a
        /*0512*/ 	.short	(.L_45 - .L_44)
	.align		4
.L_44:
        /*0514*/ 	.word	index@(.nv.constant0._ZN7cutlass13device_kernelINS_4gemm6kernel13GemmUniversalIN4cute5tupleIJiiiiEEENS1_10collective13CollectiveMmaINS1_34MainloopSm90TmaGmmaWarpSpecializedILi11ENS5_IJNS4_1CILi1EEESB_SB_EEENS1_32KernelTmaWarpSpecializedPingpongEEENS5_IJNSA_ILi64EEENSA_ILi256EEENSA_ILi32EEEEEENS_10bfloat16_tENS5_IJlSB_lEEESJ_SK_NS4_8TiledMMAINS4_8MMA_AtomIJNS4_4SM904GMMA28MMA_64x256x16_F32BF16BF16_SSILNSO_5MajorE0ELSQ_0ELNSO_7ScaleInE1ELSR_1EEEEEENS4_6LayoutISC_NS5_IJNSA_ILi0EEESV_SV_EEEEENS5_IJNS4_10UnderscoreESY_SY_EEEEENS4_13SM90_TMA_LOADENS4_14ComposedLayoutINS4_7SwizzleILi2ELi4ELi3EEENS4_18smem_ptr_flag_bitsILi16EEENSU_INS5_IJNSA_ILi8EEESH_EEENS5_IJSH_SB_EEEEEEEvNS4_8identityES11_S1B_vS1C_EENS_8epilogue10collective6detail29Sm90TmaWarpSpecializedAdapterINS1F_15DefaultEpilogueISJ_SK_SK_NS1E_6thread17LinearCombinationISJ_Li1EffLNS1J_9ScaleType4KindE0ELNS_15FloatRoundStyleE2ESJ_EENS1_15EpilogueDefaultEEEEEvvEEEEvNT_6ParamsE)
        /*0518*/ 	.short	0x0210
        /*051a*/ 	.short	0x0470


	//----- nvinfo : EIATTR_SW_WAR
	.align		4
.L_45:
        /*051c*/ 	.byte	0x04, 0x36
        /*051e*/ 	.short	(.L_47 - .L_46)
.L_46:
        /*0520*/ 	.word	0x00000008
.L_47:


//--------------------- .nv.callgraph             --------------------------
	.section	.nv.callgraph,"",@"SHT_CUDA_CALLGRAPH"
	.align	4
	.sectionentsize	8
	.align		4
        /*0000*/ 	.word	0x00000000
	.align		4
        /*0004*/ 	.word	0xffffffff
	.align		4
        /*0008*/ 	.word	index@(_ZN7cutlass13device_kernelINS_4gemm6kernel13GemmUniversalIN4cute5tupleIJiiiiEEENS1_10collective13CollectiveMmaINS1_34MainloopSm90TmaGmmaWarpSpecializedILi11ENS5_IJNS4_1CILi1EEESB_SB_EEENS1_32KernelTmaWarpSpecializedPingpongEEENS5_IJNSA_ILi64EEENSA_ILi256EEENSA_ILi32EEEEEENS_10bfloat16_tENS5_IJlSB_lEEESJ_SK_NS4_8TiledMMAINS4_8MMA_AtomIJNS4_4SM904GMMA28MMA_64x256x16_F32BF16BF16_SSILNSO_5MajorE0ELSQ_0ELNSO_7ScaleInE1ELSR_1EEEEEENS4_6LayoutISC_NS5_IJNSA_ILi0EEESV_SV_EEEEENS5_IJNS4_10UnderscoreESY_SY_EEEEENS4_13SM90_TMA_LOADENS4_14ComposedLayoutINS4_7SwizzleILi2ELi4ELi3EEENS4_18smem_ptr_flag_bitsILi16EEENSU_INS5_IJNSA_ILi8EEESH_EEENS5_IJSH_SB_EEEEEEEvNS4_8identityES11_S1B_vS1C_EENS_8epilogue10collective6detail29Sm90TmaWarpSpecializedAdapterINS1F_15DefaultEpilogueISJ_SK_SK_NS1E_6thread17LinearCombinationISJ_Li1EffLNS1J_9ScaleType4KindE0ELNS_15FloatRoundStyleE2ESJ_EENS1_15EpilogueDefaultEEEEEvvEEEEvNT_6ParamsE)
	.align		4
        /*000c*/ 	.word	index@(__assertfail)
	.align		4
        /*0010*/ 	.word	0x00000000
	.align		4
        /*0014*/ 	.word	0xfffffffe
	.align		4
        /*0018*/ 	.word	0x00000000
	.align		4
        /*001c*/ 	.word	0xfffffffd
	.align		4
        /*0020*/ 	.word	0x00000000
	.align		4
        /*0024*/ 	.word	0xfffffffc


//--------------------- .nv.constant4             --------------------------
	.section	.nv.constant4,"a",@progbits
	.align	8
	.align		8
.nv.constant4:
        /*0000*/ 	.dword	__assertfail
	.align		8
        /*0008*/ 	.dword	__unnamed_1
	.align		8
        /*0010*/ 	.dword	_ZN40_INTERNAL_47707e78_4_k_cu_a7c25cb2_178534cuda3std3__45__cpo5beginE
	.align		8
        /*0018*/ 	.dword	_ZN40_INTERNAL_47707e78_4_k_cu_a7c25cb2_178534cuda3std3__45__cpo3endE
	.align		8
        /*0020*/ 	.dword	_ZN40_INTERNAL_47707e78_4_k_cu_a7c25cb2_178534cuda3std3__45__cpo6cbeginE
	.align		8
        /*0028*/ 	.dword	_ZN40_INTERNAL_47707e78_4_k_cu_a7c25cb2_178534cuda3std3__45__cpo4cendE
	.align		8
        /*0030*/ 	.dword	_ZN40_INTERNAL_47707e78_4_k_cu_a7c25cb2_178534cuda3std3__442_GLOBAL__N__47707e78_4_k_cu_a7c25cb2_178536ignoreE
	.align		8
        /*0038*/ 	.dword	_ZN40_INTERNAL_47707e78_4_k_cu_a7c25cb2_178534cuda3std3__419piecewise_constructE
	.align		8
        /*0040*/ 	.dword	_ZN40_INTERNAL_47707e78_4_k_cu_a7c25cb2_178534cuda3std3__48in_placeE
	.align		8
        /*0048*/ 	.dword	_ZN40_INTERNAL_47707e78_4_k_cu_a7c25cb2_178534cuda3std6ranges3__45__cpo4swapE
	.align		8
        /*0050*/ 	.dword	_ZN40_INTERNAL_47707e78_4_k_cu_a7c25cb2_178534cuda3std6ranges3__45__cpo9iter_moveE
	.align		8
        /*0058*/ 	.dword	_ZN40_INTERNAL_47707e78_4_k_cu_a7c25cb2_178534cute7productE
	.align		8
        /*0060*/ 	.dword	_ZN40_INTERNAL_47707e78_4_k_cu_a7c25cb2_178534cute1_E
	.align		8
        /*0068*/ 	.dword	$str$22
	.align		8
        /*0070*/ 	.dword	$str$23


//--------------------- .text._ZN7cutlass13device_kernelINS_4gemm6kernel13GemmUniversalIN4cute5tupleIJiiiiEEENS1_10collective13CollectiveMmaINS1_34MainloopSm90TmaGmmaWarpSpecializedILi11ENS5_IJNS4_1CILi1EEESB_SB_EEENS1_32KernelTmaWarpSpecializedPingpongEEENS5_IJNSA_ILi64EEENSA_ILi256EEENSA_ILi32EEEEEENS_10bfloat16_tENS5_IJlSB_lEEESJ_SK_NS4_8TiledMMAINS4_8MMA_AtomIJNS4_4SM904GMMA28MMA_64x256x16_F32BF16BF16_SSILNSO_5MajorE0ELSQ_0ELNSO_7ScaleInE1ELSR_1EEEEEENS4_6LayoutISC_NS5_IJNSA_ILi0EEESV_SV_EEEEENS5_IJNS4_10UnderscoreESY_SY_EEEEENS4_13SM90_TMA_LOADENS4_14ComposedLayoutINS4_7SwizzleILi2ELi4ELi3EEENS4_18smem_ptr_flag_bitsILi16EEENSU_INS5_IJNSA_ILi8EEESH_EEENS5_IJSH_SB_EEEEEEEvNS4_8identityES11_S1B_vS1C_EENS_8epilogue10collective6detail29Sm90TmaWarpSpecializedAdapterINS1F_15DefaultEpilogueISJ_SK_SK_NS1E_6thread17LinearCombinationISJ_Li1EffLNS1J_9ScaleType4KindE0ELNS_15FloatRoundStyleE2ESJ_EENS1_15EpilogueDefaultEEEEEvvEEEEvNT_6ParamsE --------------------------
	.section	.text._ZN7cutlass13device_kernelINS_4gemm6kernel13GemmUniversalIN4cute5tupleIJiiiiEEENS1_10collective13CollectiveMmaINS1_34MainloopSm90TmaGmmaWarpSpecializedILi11ENS5_IJNS4_1CILi1EEESB_SB_EEENS1_32KernelTmaWarpSpecializedPingpongEEENS5_IJNSA_ILi64EEENSA_ILi256EEENSA_ILi32EEEEEENS_10bfloat16_tENS5_IJlSB_lEEESJ_SK_NS4_8TiledMMAINS4_8MMA_AtomIJNS4_4SM904GMMA28MMA_64x256x16_F32BF16BF16_SSILNSO_5MajorE0ELSQ_0ELNSO_7ScaleInE1ELSR_1EEEEEENS4_6LayoutISC_NS5_IJNSA_ILi0EEESV_SV_EEEEENS5_IJNS4_10UnderscoreESY_SY_EEEEENS4_13SM90_TMA_LOADENS4_14ComposedLayoutINS4_7SwizzleILi2ELi4ELi3EEENS4_18smem_ptr_flag_bitsILi16EEENSU_INS5_IJNSA_ILi8EEESH_EEENS5_IJSH_SB_EEEEEEEvNS4_8identityES11_S1B_vS1C_EENS_8epilogue10collective6detail29Sm90TmaWarpSpecializedAdapterINS1F_15DefaultEpilogueISJ_SK_SK_NS1E_6thread17LinearCombinationISJ_Li1EffLNS1J_9ScaleType4KindE0ELNS_15FloatRoundStyleE2ESJ_EENS1_15EpilogueDefaultEEEEEvvEEEEvNT_6ParamsE,"ax",@progbits
	.align	128
.text._ZN7cutlass13device_kernelINS_4gemm6kernel13GemmUniversalIN4cute5tupleIJiiiiEEENS1_10collective13CollectiveMmaINS1_34MainloopSm90TmaGmmaWarpSpecializedILi11ENS5_IJNS4_1CILi1EEESB_SB_EEENS1_32KernelTmaWarpSpecializedPingpongEEENS5_IJNSA_ILi64EEENSA_ILi256EEENSA_ILi32EEEEEENS_10bfloat16_tENS5_IJlSB_lEEESJ_SK_NS4_8TiledMMAINS4_8MMA_AtomIJNS4_4SM904GMMA28MMA_64x256x16_F32BF16BF16_SSILNSO_5MajorE0ELSQ_0ELNSO_7ScaleInE1ELSR_1EEEEEENS4_6LayoutISC_NS5_IJNSA_ILi0EEESV_SV_EEEEENS5_IJNS4_10UnderscoreESY_SY_EEEEENS4_13SM90_TMA_LOADENS4_14ComposedLayoutINS4_7SwizzleILi2ELi4ELi3EEENS4_18smem_ptr_flag_bitsILi16EEENSU_INS5_IJNSA_ILi8EEESH_EEENS5_IJSH_SB_EEEEEEEvNS4_8identityES11_S1B_vS1C_EENS_8epilogue10collective6detail29Sm90TmaWarpSpecializedAdapterINS1F_15DefaultEpilogueISJ_SK_SK_NS1E_6thread17LinearCombinationISJ_Li1EffLNS1J_9ScaleType4KindE0ELNS_15FloatRoundStyleE2ESJ_EENS1_15EpilogueDefaultEEEEEvvEEEEvNT_6ParamsE:
        .type           _ZN7cutlass13device_kernelINS_4gemm6kernel13GemmUniversalIN4cute5tupleIJiiiiEEENS1_10collective13CollectiveMmaINS1_34MainloopSm90TmaGmmaWarpSpecializedILi11ENS5_IJNS4_1CILi1EEESB_SB_EEENS1_32KernelTmaWarpSpecializedPingpongEEENS5_IJNSA_ILi64EEENSA_ILi256EEENSA_ILi32EEEEEENS_10bfloat16_tENS5_IJlSB_lEEESJ_SK_NS4_8TiledMMAINS4_8MMA_AtomIJNS4_4SM904GMMA28MMA_64x256x16_F32BF16BF16_SSILNSO_5MajorE0ELSQ_0ELNSO_7ScaleInE1ELSR_1EEEEEENS4_6LayoutISC_NS5_IJNSA_ILi0EEESV_SV_EEEEENS5_IJNS4_10UnderscoreESY_SY_EEEEENS4_13SM90_TMA_LOADENS4_14ComposedLayoutINS4_7SwizzleILi2ELi4ELi3EEENS4_18smem_ptr_flag_bitsILi16EEENSU_INS5_IJNSA_ILi8EEESH_EEENS5_IJSH_SB_EEEEEEEvNS4_8identityES11_S1B_vS1C_EENS_8epilogue10collective6detail29Sm90TmaWarpSpecializedAdapterINS1F_15DefaultEpilogueISJ_SK_SK_NS1E_6thread17LinearCombinationISJ_Li1EffLNS1J_9ScaleType4KindE0ELNS_15FloatRoundStyleE2ESJ_EENS1_15EpilogueDefaultEEEEEvvEEEEvNT_6ParamsE,@function
        .size           _ZN7cutlass13device_kernelINS_4gemm6kernel13GemmUniversalIN4cute5tupleIJiiiiEEENS1_10collective13CollectiveMmaINS1_34MainloopSm90TmaGmmaWarpSpecializedILi11ENS5_IJNS4_1CILi1EEESB_SB_EEENS1_32KernelTmaWarpSpecializedPingpongEEENS5_IJNSA_ILi64EEENSA_ILi256EEENSA_ILi32EEEEEENS_10bfloat16_tENS5_IJlSB_lEEESJ_SK_NS4_8TiledMMAINS4_8MMA_AtomIJNS4_4SM904GMMA28MMA_64x256x16_F32BF16BF16_SSILNSO_5MajorE0ELSQ_0ELNSO_7ScaleInE1ELSR_1EEEEEENS4_6LayoutISC_NS5_IJNSA_ILi0EEESV_SV_EEEEENS5_IJNS4_10UnderscoreESY_SY_EEEEENS4_13SM90_TMA_LOADENS4_14ComposedLayoutINS4_7SwizzleILi2ELi4ELi3EEENS4_18smem_ptr_flag_bitsILi16EEENSU_INS5_IJNSA_ILi8EEESH_EEENS5_IJSH_SB_EEEEEEEvNS4_8identityES11_S1B_vS1C_EENS_8epilogue10collective6detail29Sm90TmaWarpSpecializedAdapterINS1F_15DefaultEpilogueISJ_SK_SK_NS1E_6thread17LinearCombinationISJ_Li1EffLNS1J_9ScaleType4KindE0ELNS_15FloatRoundStyleE2ESJ_EENS1_15EpilogueDefaultEEEEEvvEEEEvNT_6ParamsE,(.L_x_340 - _ZN7cutlass13device_kernelINS_4gemm6kernel13GemmUniversalIN4cute5tupleIJiiiiEEENS1_10collective13CollectiveMmaINS1_34MainloopSm90TmaGmmaWarpSpecializedILi11ENS5_IJNS4_1CILi1EEESB_SB_EEENS1_32KernelTmaWarpSpecializedPingpongEEENS5_IJNSA_ILi64EEENSA_ILi256EEENSA_ILi32EEEEEENS_10bfloat16_tENS5_IJlSB_lEEESJ_SK_NS4_8TiledMMAINS4_8MMA_AtomIJNS4_4SM904GMMA28MMA_64x256x16_F32BF16BF16_SSILNSO_5MajorE0ELSQ_0ELNSO_7ScaleInE1ELSR_1EEEEEENS4_6LayoutISC_NS5_IJNSA_ILi0EEESV_SV_EEEEENS5_IJNS4_10UnderscoreESY_SY_EEEEENS4_13SM90_TMA_LOADENS4_14ComposedLayoutINS4_7SwizzleILi2ELi4ELi3EEENS4_18smem_ptr_flag_bitsILi16EEENSU_INS5_IJNSA_ILi8EEESH_EEENS5_IJSH_SB_EEEEEEEvNS4_8identityES11_S1B_vS1C_EENS_8epilogue10collective6detail29Sm90TmaWarpSpecializedAdapterINS1F_15DefaultEpilogueISJ_SK_SK_NS1E_6thread17LinearCombinationISJ_Li1EffLNS1J_9ScaleType4KindE0ELNS_15FloatRoundStyleE2ESJ_EENS1_15EpilogueDefaultEEEEEvvEEEEvNT_6ParamsE)
        .other          _ZN7cutlass13device_kernelINS_4gemm6kernel13GemmUniversalIN4cute5tupleIJiiiiEEENS1_10collective13CollectiveMmaINS1_34MainloopSm90TmaGmmaWarpSpecializedILi11ENS5_IJNS4_1CILi1EEESB_SB_EEENS1_32KernelTmaWarpSpecializedPingpongEEENS5_IJNSA_ILi64EEENSA_ILi256EEENSA_ILi32EEEEEENS_10bfloat16_tENS5_IJlSB_lEEESJ_SK_NS4_8TiledMMAINS4_8MMA_AtomIJNS4_4SM904GMMA28MMA_64x256x16_F32BF16BF16_SSILNSO_5MajorE0ELSQ_0ELNSO_7ScaleInE1ELSR_1EEEEEENS4_6LayoutISC_NS5_IJNSA_ILi0EEESV_SV_EEEEENS5_IJNS4_10UnderscoreESY_SY_EEEEENS4_13SM90_TMA_LOADENS4_14ComposedLayoutINS4_7SwizzleILi2ELi4ELi3EEENS4_18smem_ptr_flag_bitsILi16EEENSU_INS5_IJNSA_ILi8EEESH_EEENS5_IJSH_SB_EEEEEEEvNS4_8identityES11_S1B_vS1C_EENS_8epilogue10collective6detail29Sm90TmaWarpSpecializedAdapterINS1F_15DefaultEpilogueISJ_SK_SK_NS1E_6thread17LinearCombinationISJ_Li1EffLNS1J_9ScaleType4KindE0ELNS_15FloatRoundStyleE2ESJ_EENS1_15EpilogueDefaultEEEEEvvEEEEvNT_6ParamsE,@"STO_CUDA_ENTRY STV_DEFAULT"
_ZN7cutlass13device_kernelINS_4gemm6kernel13GemmUniversalIN4cute5tupleIJiiiiEEENS1_10collective13CollectiveMmaINS1_34MainloopSm90TmaGmmaWarpSpecializedILi11ENS5_IJNS4_1CILi1EEESB_SB_EEENS1_32KernelTmaWarpSpecializedPingpongEEENS5_IJNSA_ILi64EEENSA_ILi256EEENSA_ILi32EEEEEENS_10bfloat16_tENS5_IJlSB_lEEESJ_SK_NS4_8TiledMMAINS4_8MMA_AtomIJNS4_4SM904GMMA28MMA_64x256x16_F32BF16BF16_SSILNSO_5MajorE0ELSQ_0ELNSO_7ScaleInE1ELSR_1EEEEEENS4_6LayoutISC_NS5_IJNSA_ILi0EEESV_SV_EEEEENS5_IJNS4_10UnderscoreESY_SY_EEEEENS4_13SM90_TMA_LOADENS4_14ComposedLayoutINS4_7SwizzleILi2ELi4ELi3EEENS4_18smem_ptr_flag_bitsILi16EEENSU_INS5_IJNSA_ILi8EEESH_EEENS5_IJSH_SB_EEEEEEEvNS4_8identityES11_S1B_vS1C_EENS_8epilogue10collective6detail29Sm90TmaWarpSpecializedAdapterINS1F_15DefaultEpilogueISJ_SK_SK_NS1E_6thread17LinearCombinationISJ_Li1EffLNS1J_9ScaleType4KindE0ELNS_15FloatRoundStyleE2ESJ_EENS1_15EpilogueDefaultEEEEEvvEEEEvNT_6ParamsE:
[----:B------:R-:W0:Y:S02]  /*0000*/  LDC R1, c[0x0][0x28] ;  /* 0x00000a00ff017b82 */ /* 0x000e240000000800 */
[----:B0-----:R-:W-:Y:S01]  /*0010*/  VIADD R1, R1, 0xfffffff8 ;  /* 0xfffffff801017836 */ /* 0x001fe20000000000 */
[----:B------:R-:W0:Y:S01]  /*0020*/  S2R R4, SR_TID.X ;  /* 0x0000000000047919 */ /* 0x000e220000002100 */
[----:B------:R-:W-:Y:S01]  /*0030*/  ELECT P0, URZ, PT ;  /* 0x00000000003f782f */ /* 0x000fe20003800000 */
[----:B------:R-:W-:Y:S01]  /*0040*/  BSSY B0, `(.L_x_0) ;  /* 0x000000f000007945 */ /* 0x000fe20003800000 */
[--C-:B0-----:R-:W-:Y:S02]  /*0050*/  SHF.R.U32.HI R0, RZ, 0x5, R4.reuse ;  /* 0x00000005ff007819 */ /* 0x101fe40000011604 */
[----:B------:R-:W-:-:S03]  /*0060*/  SHF.R.U32.HI R5, RZ, 0x7, R4 ;  /* 0x00000007ff057819 */ /* 0x000fc60000011604 */
[----:B------:R-:W0:Y:S04]  /*0070*/  SHFL.IDX PT, R2, R0, RZ, 0x1f ;  /* 0x00001fff00027589 */ /* 0x000e2800000e0000 */
[----:B------:R1:W2:Y:S01]  /*0080*/  SHFL.IDX PT, R8, R5, RZ, 0x1f ;  /* 0x00001fff05087589 */ /* 0x0002a200000e0000 */
[----:B0-----:R-:W-:-:S13]  /*0090*/  ISETP.NE.OR P0, PT, R2, RZ, !P0 ;  /* 0x000000ff0200720c */ /* 0x001fda0004705670 */
[----:B-12---:R-:W-:Y:S05]  /*00a0*/  @P0 BRA `(.L_x_1) ;  /* 0x0000000000200947 */ /* 0x006fea0003800000 */
[----:B------:R-:W-:Y:S02]  /*00b0*/  ULDC.64 UR4, c[0x0][0x198] ;  /* 0x0000660000047ab9 */ /* 0x000fe40000000a00 */
[----:B------:R-:W-:Y:S02]  /*00c0*/  UIADD3 UR6, UP0, UR4, 0xf0, URZ ;  /* 0x000000f004067890 */ /* 0x000fe4000ff1e03f */
[----:B------:R-:W-:Y:S02]  /*00d0*/  UIADD3 UR4, UP1, UR4, 0x1f0, URZ ;  /* 0x000001f004047890 */ /* 0x000fe4000ff3e03f */
[----:B------:R-:W-:Y:S02]  /*00e0*/  UIADD3.X UR7, URZ, UR5, URZ, UP0, !UPT ;  /* 0x000000053f077290 */ /* 0x000fe400087fe43f */
[----:B------:R-:W-:-:S07]  /*00f0*/  UIADD3.X UR5, URZ, UR5, URZ, UP1, !UPT ;  /* 0x000000053f057290 */ /* 0x000fce0008ffe43f */
[----:B------:R0:W-:Y:S02]  /*0100*/  UTMACCTL.PF [UR6] ;  /* 0x00000000060079b9 */ /* 0x0001e40008040000 */
[----:B------:R0:W-:Y:S02]  /*0110*/  UTMACCTL.PF [UR4] ;  /* 0x00000000040079b9 */ /* 0x0001e40008040000 */
[----:B0-----:R-:W-:Y:S01]  /*0120*/  NOP ;  /* 0x0000000000007918 */ /* 0x001fe20000000000 */
.L_x_1:
[----:B------:R-:W-:Y:S05]  /*0130*/  BSYNC B0 ;  /* 0x0000000000007941 */ /* 0x000fea0003800000 */
.L_x_0:
[----:B------:R-:W0:Y:S02]  /*0140*/  SHFL.IDX PT, R3, R0, RZ, 0x1f ;  /* 0x00001fff00037589 */ /* 0x000e2400000e0000 */
[----:B0-----:R-:W-:-:S13]  /*0150*/  ISETP.NE.AND P0, PT, R3, RZ, PT ;  /* 0x000000ff0300720c */ /* 0x001fda0003f05270 */
[----:B------:R-:W-:Y:S05]  /*0160*/  @P0 BRA `(.L_x_2) ;  /* 0x00000000009c0947 */ /* 0x000fea0003800000 */
[----:B------:R-:W-:Y:S01]  /*0170*/  ELECT P0, URZ, PT ;  /* 0x00000000003f782f */ /* 0x000fe20003800000 */
[----:B------:R-:W-:-:S12]  /*0180*/  BSSY B0, `(.L_x_2) ;  /* 0x0000025000007945 */ /* 0x000fd80003800000 */
[----:B------:R-:W-:Y:S05]  /*0190*/  @!P0 BRA `(.L_x_3) ;  /* 0x00000000008c8947 */ /* 0x000fea0003800000 */
[----:B------:R-:W0:Y:S01]  /*01a0*/  S2UR UR8, SR_CgaCtaId ;  /* 0x00000000000879c3 */ /* 0x000e220000008800 */
[----:B------:R-:W-:Y:S01]  /*01b0*/  UMOV UR4, 0x400 ;  /* 0x0000040000047882 */ /* 0x000fe20000000000 */
[----:B------:R-:W-:Y:S01]  /*01c0*/  UMOV UR5, 0x1 ;  /* 0x0000000100057882 */ /* 0x000fe20000000000 */
[----:B------:R-:W-:Y:S02]  /*01d0*/  UMOV UR6, 0x80 ;  /* 0x0000008000067882 */ /* 0x000fe40000000000 */
[----:B------:R-:W-:-:S04]  /*01e0*/  UIADD3 UR6, -UR6, 0x100000, URZ ;  /* 0x0010000006067890 */ /* 0x000fc8000fffe13f */
[----:B------:R-:W-:Y:S02]  /*01f0*/  USHF.L.U32 UR7, UR6, 0xb, URZ ;  /* 0x0000000b06077899 */ /* 0x000fe4000800063f */
[----:B------:R-:W-:Y:S02]  /*0200*/  USHF.L.U32 UR6, UR6, 0x1, URZ ;  /* 0x0000000106067899 */ /* 0x000fe4000800063f */
[----:B0-----:R-:W-:Y:S02]  /*0210*/  ULEA UR8, UR8, UR4, 0x18 ;  /* 0x0000000408087291 */ /* 0x001fe4000f8ec03f */
[----:B------:R-:W-:-:S04]  /*0220*/  UIADD3 UR4, -UR5, 0x100000, URZ ;  /* 0x0010000005047890 */ /* 0x000fc8000fffe13f */
[----:B------:R-:W-:Y:S02]  /*0230*/  USHF.L.U32 UR5, UR4, 0xb, URZ ;  /* 0x0000000b04057899 */ /* 0x000fe4000800063f */
[----:B------:R-:W-:Y:S01]  /*0240*/  USHF.L.U32 UR4, UR4, 0x1, URZ ;  /* 0x0000000104047899 */ /* 0x000fe2000800063f */
[----:B------:R-:W0:Y:S11]  /*0250*/  FENCE.VIEW.ASYNC.S ;  /* 0x00000000000073c6 */ /* 0x000e360000000000 */
[----:B0-----:R0:W1:Y:S01]  /*0260*/  SYNCS.EXCH.64 URZ, [UR8], UR4 ;  /* 0x00000004083f75b2 */ /* 0x0010620008000100 */
[----:B------:R0:W2:Y:S01]  /*0270*/  SYNCS.EXCH.64 URZ, [UR8+0x58], UR6 ;  /* 0x00005806083f75b2 */ /* 0x0000a20008000100 */
[----:B------:R0:W3:Y:S01]  /*0280*/  SYNCS.EXCH.64 URZ, [UR8+0x8], UR4 ;  /* 0x00000804083f75b2 */ /* 0x0000e20008000100 */
[----:B------:R0:W4:Y:S01]  /*0290*/  SYNCS.EXCH.64 URZ, [UR8+0x60], UR6 ;  /* 0x00006006083f75b2 */ /* 0x0001220008000100 */
[----:B------:R0:W0:Y:S01]  /*02a0*/  SYNCS.EXCH.64 URZ, [UR8+0x10], UR4 ;  /* 0x00001004083f75b2 */ /* 0x0000220008000100 */
        /* <DEDUP_REMOVED lines=17> */
[----:B------:R-:W-:Y:S01]  /*03c0*/  NOP ;  /* 0x0000000000007918 */ /* 0x000fe20000000000 */
.L_x_3:
[----:B0-----:R-:W-:Y:S05]  /*03d0*/  BSYNC B0 ;  /* 0x0000000000007941 */ /* 0x001fea0003800000 */
.L_x_2:
[----:B------:R-:W0:Y:S01]  /*03e0*/  SHFL.IDX PT, R6, R0, RZ, 0x1f ;  /* 0x00001fff00067589 */ /* 0x000e2200000e0000 */
[----:B------:R-:W-:Y:S01]  /*03f0*/  ELECT P0, URZ, PT ;  /* 0x00000000003f782f */ /* 0x000fe20003800000 */
[----:B------:R-:W-:Y:S01]  /*0400*/  NOP ;  /* 0x0000000000007918 */ /* 0x000fe20000000000 */
[----:B------:R-:W-:Y:S01]  /*0410*/  ELECT P1, URZ, PT ;  /* 0x00000000003f782f */ /* 0x000fe20003820000 */
[----:B------:R-:W5:Y:S01]  /*0420*/  SHFL.IDX PT, R3, R0, RZ, 0x1f ;  /* 0x00001fff00037589 */ /* 0x000f6200000e0000 */
[----:B------:R-:W-:Y:S01]  /*0430*/  UMOV UR4, 0x20 ;  /* 0x0000002000047882 */ /* 0x000fe20000000000 */
[----:B------:R-:W-:Y:S01]  /*0440*/  UMOV UR11, 0x80 ;  /* 0x00000080000b7882 */ /* 0x000fe20000000000 */
[----:B------:R-:W-:Y:S01]  /*0450*/  NOP ;  /* 0x0000000000007918 */ /* 0x000fe20000000000 */
[C---:B------:R-:W-:Y:S01]  /*0460*/  VIADD R33, R8.reuse, 0xffffffff ;  /* 0xffffffff08217836 */ /* 0x040fe20000000000 */
[----:B------:R-:W1:Y:S01]  /*0470*/  SHFL.IDX PT, R5, R5, RZ, 0x1f ;  /* 0x00001fff05057589 */ /* 0x000e6200000e0000 */
[----:B------:R-:W-:Y:S01]  /*0480*/  ULDC.64 UR36, c[0x0][0x208] ;  /* 0x0000820000247ab9 */ /* 0x000fe20000000a00 */
[----:B------:R-:W-:-:S02]  /*0490*/  ISETP.NE.AND P2, PT, R8, RZ, PT ;  /* 0x000000ff0800720c */ /* 0x000fc40003f45270 */
[----:B------:R-:W-:Y:S02]  /*04a0*/  ISETP.GE.U32.AND P3, PT, R33, 0x2, PT ;  /* 0x000000022100780c */ /* 0x000fe40003f66070 */
[----:B0-----:R-:W-:Y:S02]  /*04b0*/  ISETP.NE.OR P0, PT, R6, RZ, !P0 ;  /* 0x000000ff0600720c */ /* 0x001fe40004705670 */
[----:B-----5:R-:W-:Y:S02]  /*04c0*/  ISETP.NE.OR P1, PT, R3, RZ, !P1 ;  /* 0x000000ff0300720c */ /* 0x020fe40004f25670 */
[----:B------:R-:W-:-:S04]  /*04d0*/  SHF.R.S32.HI R3, RZ, 0x1f, R2 ;  /* 0x0000001fff037819 */ /* 0x000fc80000011402 */
[----:B------:R-:W-:-:S05]  /*04e0*/  LEA.HI R3, R3, R2, RZ, 0x2 ;  /* 0x0000000203037211 */ /* 0x000fca00078f10ff */
[----:B------:R-:W-:Y:S01]  /*04f0*/  VOTEU.ALL UP0, P0 ;  /* 0x00000000003f7886 */ /* 0x000fe20000000000 */
[----:B------:R-:W-:Y:S01]  /*0500*/  LOP3.LUT R3, R3, 0xfffffffc, RZ, 0xc0, !PT ;  /* 0xfffffffc03037812 */ /* 0x000fe200078ec0ff */
[----:B------:R-:W-:-:S03]  /*0510*/  VOTEU.ALL UP1, P1 ;  /* 0x00000000003f7886 */ /* 0x000fc60000820000 */
[----:B------:R-:W0:Y:S01]  /*0520*/  @!UP0 S2UR UR7, SR_CgaCtaId ;  /* 0x00000000000789c3 */ /* 0x000e220000008800 */
[----:B------:R-:W-:Y:S01]  /*0530*/  @!UP0 UMOV UR6, 0x400 ;  /* 0x0000040000068882 */ /* 0x000fe20000000000 */
[----:B------:R-:W-:-:S04]  /*0540*/  @!UP0 UIADD3 UR4, -UR4, 0x100000, URZ ;  /* 0x0010000004048890 */ /* 0x000fc8000fffe13f */
[----:B------:R-:W-:Y:S02]  /*0550*/  @!UP0 USHF.L.U32 UR5, UR4, 0xb, URZ ;  /* 0x0000000b04058899 */ /* 0x000fe4000800063f */
[----:B------:R-:W-:Y:S01]  /*0560*/  @!UP0 USHF.L.U32 UR4, UR4, 0x1, URZ ;  /* 0x0000000104048899 */ /* 0x000fe2000800063f */
[----:B------:R-:W-:Y:S01]  /*0570*/  IMAD.IADD R0, R2, 0x1, -R3 ;  /* 0x0000000102007824 */ /* 0x000fe200078e0a03 */
[----:B------:R-:W-:Y:S01]  /*0580*/  @!UP1 UMOV UR9, 0x400 ;  /* 0x0000040000099882 */ /* 0x000fe20000000000 */
[----:B------:R-:W-:Y:S01]  /*0590*/  VOTEU.ALL UP2, P1 ;  /* 0x00000000003f7886 */ /* 0x000fe20000840000 */
[----:B------:R-:W-:Y:S01]  /*05a0*/  VOTEU.ALL UP3, P1 ;  /* 0x00000000003f7886 */ /* 0x000fe20000860000 */
[----:B------:R-:W-:Y:S01]  /*05b0*/  VOTEU.ALL UP4, P1 ;  /* 0x00000000003f7886 */ /* 0x000fe20000880000 */
[----:B------:R-:W5:Y:S01]  /*05c0*/  @!UP1 S2UR UR10, SR_CgaCtaId ;  /* 0x00000000000a99c3 */ /* 0x000f620000008800 */
[----:B------:R-:W-:Y:S01]  /*05d0*/  VOTEU.ALL UP5, P1 ;  /* 0x00000000003f7886 */ /* 0x000fe200008a0000 */
[----:B------:R-:W-:-:S04]  /*05e0*/  SHF.R.S32.HI R3, RZ, 0x1f, R4 ;  /* 0x0000001fff037819 */ /* 0x000fc80000011404 */
[----:B------:R-:W-:-:S04]  /*05f0*/  LEA.HI R3, R3, R4, RZ, 0x7 ;  /* 0x0000000403037211 */ /* 0x000fc800078f38ff */
[----:B------:R-:W-:-:S05]  /*0600*/  LOP3.LUT R3, R3, 0xffffff80, RZ, 0xc0, !PT ;  /* 0xffffff8003037812 */ /* 0x000fca00078ec0ff */
[----:B------:R-:W-:Y:S01]  /*0610*/  IMAD.IADD R3, R4, 0x1, -R3 ;  /* 0x0000000104037824 */ /* 0x000fe200078e0a03 */
[----:B0-----:R-:W-:Y:S02]  /*0620*/  @!UP0 ULEA UR8, UR7, UR6, 0x18 ;  /* 0x0000000607088291 */ /* 0x001fe4000f8ec03f */
[----:B------:R-:W-:-:S04]  /*0630*/  @!UP1 UIADD3 UR6, -UR11, 0x100000, URZ ;  /* 0x001000000b069890 */ /* 0x000fc8000fffe13f */
[----:B------:R-:W-:Y:S02]  /*0640*/  @!UP1 USHF.L.U32 UR7, UR6, 0xb, URZ ;  /* 0x0000000b06079899 */ /* 0x000fe4000800063f */
[----:B------:R-:W-:Y:S01]  /*0650*/  @!UP1 USHF.L.U32 UR6, UR6, 0x1, URZ ;  /* 0x0000000106069899 */ /* 0x000fe2000800063f */
[----:B------:R-:W-:Y:S01]  /*0660*/  VOTEU.ALL UP0, P0 ;  /* 0x00000000003f7886 */ /* 0x000fe20000000000 */
[----:B-----5:R-:W-:Y:S01]  /*0670*/  @!UP1 ULEA UR9, UR10, UR9, 0x18 ;  /* 0x000000090a099291 */ /* 0x020fe2000f8ec03f */
[----:B------:R-:W-:Y:S02]  /*0680*/  VOTEU.ALL UP1, P0 ;  /* 0x00000000003f7886 */ /* 0x000fe40000020000 */
[----:B------:R-:W-:Y:S01]  /*0690*/  ULDC.64 UR10, c[0x0][0x598] ;  /* 0x00016600000a7ab9 */ /* 0x000fe20000000a00 */
[----:B------:R-:W-:Y:S01]  /*06a0*/  ISETP.NE.AND P0, PT, R0, 0x3, PT ;  /* 0x000000030000780c */ /* 0x000fe20003f05270 */
[----:B------:R-:W0:Y:S02]  /*06b0*/  FENCE.VIEW.ASYNC.S ;  /* 0x00000000000073c6 */ /* 0x000e240000000000 */
[----:B0-----:R0:W1:Y:S01]  /*06c0*/  @!UP0 SYNCS.EXCH.64 URZ, [UR8+0xe0], UR4 ;  /* 0x0000e004083f85b2 */ /* 0x0010620008000100 */
[----:B------:R-:W-:-:S02]  /*06d0*/  ISETP.NE.U32.AND P1, PT, RZ, UR10, PT ;  /* 0x0000000aff007c0c */ /* 0x000fc4000bf25070 */
[----:B------:R-:W-:Y:S02]  /*06e0*/  ISETP.EQ.OR P0, PT, R0, RZ, !P0 ;  /* 0x000000ff0000720c */ /* 0x000fe40004702670 */
[----:B------:R-:W-:Y:S02]  /*06f0*/  ISETP.NE.AND.EX P1, PT, RZ, UR11, PT, P1 ;  /* 0x0000000bff007c0c */ /* 0x000fe4000bf25310 */
[----:B------:R-:W-:-:S04]  /*0700*/  ISETP.EQ.AND P0, PT, R8, RZ, P0 ;  /* 0x000000ff0800720c */ /* 0x000fc80000702270 */
[----:B------:R-:W-:-:S04]  /*0710*/  SEL R16, RZ, 0x1, !P0 ;  /* 0x00000001ff107807 */ /* 0x000fc80004000000 */
[----:B------:R-:W-:Y:S01]  /*0720*/  SEL R16, R16, 0x2, P3 ;  /* 0x0000000210107807 */ /* 0x000fe20001800000 */
[----:B------:R0:W1:Y:S01]  /*0730*/  @!UP1 SYNCS.EXCH.64 URZ, [UR8+0xe8], UR4 ;  /* 0x0000e804083f95b2 */ /* 0x0000620008000100 */
[----:B------:R-:W-:Y:S01]  /*0740*/  NOP ;  /* 0x0000000000007918 */ /* 0x000fe20000000000 */
[----:B------:R0:W1:Y:S01]  /*0750*/  @!UP2 SYNCS.EXCH.64 URZ, [UR9+0xc0], UR6 ;  /* 0x0000c006093fa5b2 */ /* 0x0000620008000100 */
[----:B------:R0:W1:Y:S01]  /*0760*/  @!UP3 SYNCS.EXCH.64 URZ, [UR9+0xc8], UR6 ;  /* 0x0000c806093fb5b2 */ /* 0x0000620008000100 */
[----:B------:R0:W1:Y:S01]  /*0770*/  @!UP4 SYNCS.EXCH.64 URZ, [UR9+0xd0], UR6 ;  /* 0x0000d006093fc5b2 */ /* 0x0000620008000100 */
[----:B------:R0:W1:Y:S01]  /*0780*/  @!UP5 SYNCS.EXCH.64 URZ, [UR9+0xd8], UR6 ;  /* 0x0000d806093fd5b2 */ /* 0x0000620008000100 */
[----:B------:R-:W-:Y:S01]  /*0790*/  NOP ;  /* 0x0000000000007918 */ /* 0x000fe20000000000 */
[----:B-1234-:R-:W-:Y:S06]  /*07a0*/  BAR.SYNC.DEFER_BLOCKING 0x0 ;  /* 0x0000000000007b1d */ /* 0x01efec0000010000 */
[----:B0-----:R-:W-:Y:S05]  /*07b0*/  @!P1 BRA `(.L_x_4) ;  /* 0x00000000001c9947 */ /* 0x001fea0003800000 */
[----:B------:R-:W0:Y:S02]  /*07c0*/  LDC.64 R6, c[0x0][0x598] ;  /* 0x00016600ff067b82 */ /* 0x000e240000000a00 */
[----:B0-----:R-:W2:Y:S02]  /*07d0*/  LDG.E.64 R6, desc[UR36][R6.64] ;  /* 0x0000002406067981 */ /* 0x001ea4000c1e1b00 */
[----:B--2---:R-:W-:-:S04]  /*07e0*/  ISETP.NE.U32.AND P0, PT, R6, RZ, PT ;  /* 0x000000ff0600720c */ /* 0x004fc80003f05070 */
[----:B------:R-:W-:-:S13]  /*07f0*/  ISETP.NE.AND.EX P0, PT, R7, RZ, PT, P0 ;  /* 0x000000ff0700720c */ /* 0x000fda0003f05300 */
[----:B------:R-:W-:Y:S05]  /*0800*/  @!P0 BRA `(.L_x_4) ;  /* 0x0000000000088947 */ /* 0x000fea0003800000 */
[----:B------:R1:W5:Y:S01]  /*0810*/  LD.E R153, desc[UR36][R6.64] ;  /* 0x0000002406997980 */ /* 0x000362000c101900 */
[----:B------:R-:W-:Y:S05]  /*0820*/  BRA `(.L_x_5) ;  /* 0x0000000000247947 */ /* 0x000fea0003800000 */
.L_x_4:
[----:B------:R-:W-:Y:S02]  /*0830*/  ULDC.64 UR4, c[0x0][0x588] ;  /* 0x0001620000047ab9 */ /* 0x000fe40000000a00 */
[----:B------:R-:W-:-:S04]  /*0840*/  ISETP.NE.U32.AND P0, PT, RZ, UR4, PT ;  /* 0x00000004ff007c0c */ /* 0x000fc8000bf05070 */
[----:B------:R-:W-:-:S13]  /*0850*/  ISETP.NE.AND.EX P0, PT, RZ, UR5, PT, P0 ;  /* 0x00000005ff007c0c */ /* 0x000fda000bf05300 */
[----:B------:R-:W-:Y:S05]  /*0860*/  @!P0 BRA `(.L_x_6) ;  /* 0x00000000000c8947 */ /* 0x000fea0003800000 */
[----:B------:R-:W0:Y:S02]  /*0870*/  LDC.64 R6, c[0x0][0x588] ;  /* 0x00016200ff067b82 */ /* 0x000e240000000a00 */
[----:B0-----:R0:W5:Y:S01]  /*0880*/  LDG.E R153, desc[UR36][R6.64] ;  /* 0x0000002406997981 */ /* 0x001162000c1e1900 */
[----:B------:R-:W-:Y:S05]  /*0890*/  BRA `(.L_x_5) ;  /* 0x0000000000087947 */ /* 0x000fea0003800000 */
.L_x_6:
[----:B------:R-:W-:Y:S02]  /*08a0*/  ULDC UR4, c[0x0][0x580] ;  /* 0x0001600000047ab9 */ /* 0x000fe40000000800 */
[----:B------:R-:W-:-:S07]  /*08b0*/  IMAD.U32 R153, RZ, RZ, UR4 ;  /* 0x00000004ff997e24 */ /* 0x000fce000f8e00ff */
.L_x_5:
[----:B------:R-:W-:Y:S02]  /*08c0*/  ULDC.64 UR4, c[0x0][0x5a0] ;  /* 0x0001680000047ab9 */ /* 0x000fe40000000a00 */
[----:B------:R-:W-:-:S04]  /*08d0*/  ISETP.NE.U32.AND P0, PT, RZ, UR4, PT ;  /* 0x00000004ff007c0c */ /* 0x000fc8000bf05070 */
[----:B------:R-:W-:-:S13]  /*08e0*/  ISETP.NE.AND.EX P0, PT, RZ, UR5, PT, P0 ;  /* 0x00000005ff007c0c */ /* 0x000fda000bf05300 */
[----:B------:R-:W-:Y:S05]  /*08f0*/  @!P0 BRA `(.L_x_7) ;  /* 0x00000000001c8947 */ /* 0x000fea0003800000 */
[----:B01----:R-:W0:Y:S02]  /*0900*/  LDC.64 R6, c[0x0][0x5a0] ;  /* 0x00016800ff067b82 */ /* 0x003e240000000a00 */
[----:B0-----:R-:W2:Y:S02]  /*0910*/  LDG.E.64 R6, desc[UR36][R6.64] ;  /* 0x0000002406067981 */ /* 0x001ea4000c1e1b00 */
[----:B--2---:R-:W-:-:S04]  /*0920*/  ISETP.NE.U32.AND P0, PT, R6, RZ, PT ;  /* 0x000000ff0600720c */ /* 0x004fc80003f05070 */
[----:B------:R-:W-:-:S13]  /*0930*/  ISETP.NE.AND.EX P0, PT, R7, RZ, PT, P0 ;  /* 0x000000ff0700720c */ /* 0x000fda0003f05300 */
[----:B------:R-:W-:Y:S05]  /*0940*/  @!P0 BRA `(.L_x_7) ;  /* 0x0000000000088947 */ /* 0x000fea0003800000 */
[----:B------:R3:W5:Y:S01]  /*0950*/  LD.E R152, desc[UR36][R6.64] ;  /* 0x0000002406987980 */ /* 0x000762000c101900 */
[----:B------:R-:W-:Y:S05]  /*0960*/  BRA `(.L_x_8) ;  /* 0x0000000000247947 */ /* 0x000fea0003800000 */
.L_x_7:
[----:B------:R-:W-:Y:S02]  /*0970*/  ULDC.64 UR4, c[0x0][0x590] ;  /* 0x0001640000047ab9 */ /* 0x000fe40000000a00 */
[----:B------:R-:W-:-:S04]  /*0980*/  ISETP.NE.U32.AND P0, PT, RZ, UR4, PT ;  /* 0x00000004ff007c0c */ /* 0x000fc8000bf05070 */
[----:B------:R-:W-:-:S13]  /*0990*/  ISETP.NE.AND.EX P0, PT, RZ, UR5, PT, P0 ;  /* 0x00000005ff007c0c */ /* 0x000fda000bf05300 */
[----:B------:R-:W-:Y:S05]  /*09a0*/  @!P0 BRA `(.L_x_9) ;  /* 0x00000000000c8947 */ /* 0x000fea0003800000 */
[----:B01----:R-:W0:Y:S02]  /*09b0*/  LDC.64 R6, c[0x0][0x590] ;  /* 0x00016400ff067b82 */ /* 0x003e240000000a00 */
[----:B0-----:R2:W5:Y:S01]  /*09c0*/  LDG.E R152, desc[UR36][R6.64] ;  /* 0x0000002406987981 */ /* 0x001562000c1e1900 */
[----:B------:R-:W-:Y:S05]  /*09d0*/  BRA `(.L_x_8) ;  /* 0x0000000000087947 */ /* 0x000fea0003800000 */
.L_x_9:
[----:B------:R-:W-:Y:S02]  /*09e0*/  ULDC UR4, c[0x0][0x584] ;  /* 0x0001610000047ab9 */ /* 0x000fe40000000800 */
[----:B------:R-:W-:-:S07]  /*09f0*/  IMAD.U32 R152, RZ, RZ, UR4 ;  /* 0x00000004ff987e24 */ /* 0x000fce000f8e00ff */
.L_x_8:
[----:B------:R-:W4:Y:S01]  /*0a00*/  LDC R2, c[0x0][0x65c] ;  /* 0x00019700ff027b82 */ /* 0x000f220000000800 */
[----:B------:R-:W4:Y:S01]  /*0a10*/  S2R R14, SR_CTAID.Y ;  /* 0x00000000000e7919 */ /* 0x000f220000002600 */
[----:B------:R-:W-:Y:S01]  /*0a20*/  ULDC UR6, c[0x0][0x28c] ;  /* 0x0000a30000067ab9 */ /* 0x000fe20000000800 */
[----:B------:R-:W-:Y:S01]  /*0a30*/  ISETP.NE.AND P0, PT, R8, 0x2, PT ;  /* 0x000000020800780c */ /* 0x000fe20003f05270 */
[----:B------:R-:W-:Y:S01]  /*0a40*/  UIADD3 UR6, UR6, 0x1f, URZ ;  /* 0x0000001f06067890 */ /* 0x000fe2000fffe03f */
[----:B0123--:R-:W0:Y:S01]  /*0a50*/  S2R R6, SR_CTAID.X ;  /* 0x0000000000067919 */ /* 0x00fe220000002500 */
[----:B------:R-:W-:Y:S01]  /*0a60*/  IMAD.MOV.U32 R7, RZ, RZ, RZ ;  /* 0x000000ffff077224 */ /* 0x000fe200078e00ff */
[----:B------:R-:W-:Y:S01]  /*0a70*/  UMOV UR39, URZ ;  /* 0x0000003f00277c82 */ /* 0x000fe20008000000 */
[----:B------:R-:W-:Y:S01]  /*0a80*/  USHF.R.S32.HI UR7, URZ, 0x1f, UR6 ;  /* 0x0000001f3f077899 */ /* 0x000fe20008011406 */
[----:B------:R-:W-:Y:S01]  /*0a90*/  UMOV UR38, URZ ;  /* 0x0000003f00267c82 */ /* 0x000fe20008000000 */
[----:B------:R-:W-:-:S02]  /*0aa0*/  ULDC.64 UR8, c[0x0][0x650] ;  /* 0x0001940000087ab9 */ /* 0x000fc40000000a00 */
[----:B------:R-:W-:-:S04]  /*0ab0*/  ULEA.HI UR7, UR7, UR6, URZ, 0x5 ;  /* 0x0000000607077291 */ /* 0x000fc8000f8f283f */
[----:B------:R-:W-:Y:S01]  /*0ac0*/  USHF.R.S32.HI UR40, URZ, 0x5, UR7 ;  /* 0x000000053f287899 */ /* 0x000fe20008011407 */
[----:B----4-:R-:W-:-:S13]  /*0ad0*/  ISETP.NE.AND P1, PT, R2, 0x1, PT ;  /* 0x000000010200780c */ /* 0x010fda0003f25270 */
[----:B------:R-:W0:Y:S01]  /*0ae0*/  @P1 LDC R19, c[0x0][0x10] ;  /* 0x00000400ff131b82 */ /* 0x000e220000000800 */
[----:B------:R-:W-:Y:S02]  /*0af0*/  @P1 IMAD.MOV.U32 R8, RZ, RZ, R14 ;  /* 0x000000ffff081224 */ /* 0x000fe400078e000e */
[----:B------:R-:W-:Y:S02]  /*0b00*/  @P1 IMAD.MOV.U32 R9, RZ, RZ, RZ ;  /* 0x000000ffff091224 */ /* 0x000fe400078e00ff */
[----:B------:R-:W-:-:S03]  /*0b10*/  @P1 IMAD.MOV.U32 R17, RZ, RZ, RZ ;  /* 0x000000ffff111224 */ /* 0x000fc600078e00ff */
[----:B------:R-:W1:Y:S01]  /*0b20*/  @!P1 LDC R11, c[0x0][0xc] ;  /* 0x00000300ff0b9b82 */ /* 0x000e620000000800 */
[----:B------:R-:W-:Y:S01]  /*0b30*/  ULDC UR4, c[0x0][0xc] ;  /* 0x0000030000047ab9 */ /* 0x000fe20000000800 */
[----:B------:R-:W-:Y:S02]  /*0b40*/  ULDC UR5, c[0x0][0x10] ;  /* 0x0000040000057ab9 */ /* 0x000fe40000000800 */
[----:B------:R-:W-:-:S04]  /*0b50*/  UIMAD.WIDE.U32 UR4, UR4, UR5, URZ ;  /* 0x00000005040472a5 */ /* 0x000fc8000f8e003f */
[----:B------:R-:W2:Y:S01]  /*0b60*/  LDC R2, c[0x0][0x14] ;  /* 0x00000500ff027b82 */ /* 0x000ea20000000800 */
[----:B0-----:R-:W-:-:S04]  /*0b70*/  @P1 IMAD.WIDE.U32 R18, R6, R19, R8 ;  /* 0x0000001306121225 */ /* 0x001fc800078e0008 */
[----:B------:R-:W-:Y:S02]  /*0b80*/  @P1 IMAD.IADD R17, R19, 0x1, R17 ;  /* 0x0000000113111824 */ /* 0x000fe400078e0211 */
[----:B-1----:R-:W-:-:S04]  /*0b90*/  @!P1 IMAD.WIDE.U32 R8, R11, R14, R6 ;  /* 0x0000000e0b089225 */ /* 0x002fc800078e0006 */
[----:B------:R-:W-:Y:S02]  /*0ba0*/  @!P1 IMAD.MOV.U32 R18, RZ, RZ, R8 ;  /* 0x000000ffff129224 */ /* 0x000fe400078e0008 */
[----:B------:R-:W-:Y:S02]  /*0bb0*/  @!P1 IMAD.MOV.U32 R17, RZ, RZ, R9 ;  /* 0x000000ffff119224 */ /* 0x000fe400078e0009 */
[----:B--2---:R-:W-:-:S04]  /*0bc0*/  IMAD.WIDE.U32 R12, R2, UR4, RZ ;  /* 0x00000004020c7c25 */ /* 0x004fc8000f8e00ff */
[----:B------:R-:W-:Y:S01]  /*0bd0*/  IMAD R23, R2, UR5, RZ ;  /* 0x0000000502177c24 */ /* 0x000fe2000f8e02ff */
[----:B------:R0:W-:Y:S03]  /*0be0*/  STL.64 [R1], R12 ;  /* 0x0000000c01007387 */ /* 0x0001e60000100a00 */
[----:B------:R-:W-:Y:S01]  /*0bf0*/  IMAD.IADD R23, R13, 0x1, R23 ;  /* 0x000000010d177824 */ /* 0x000fe200078e0217 */
[----:B------:R-:W-:Y:S06]  /*0c00*/  @P0 BRA `(.L_x_10) ;  /* 0x0000000000200947 */ /* 0x000fec0003800000 */
[----:B------:R-:W-:Y:S01]  /*0c10*/  UISETP.GE.U32.AND UP0, UPT, UR40, 0xb, UPT ;  /* 0x0000000b2800788c */ /* 0x000fe2000bf06070 */
[----:B------:R-:W-:Y:S01]  /*0c20*/  IADD3 R18, P0, R18, R12, RZ ;  /* 0x0000000c12127210 */ /* 0x000fe20007f1e0ff */
[----:B------:R-:W-:Y:S01]  /*0c30*/  UIMAD.WIDE.U32 UR4, UR40, -0x45d1745d, URZ ;  /* 0xba2e8ba3280478a5 */ /* 0x000fe2000f8e003f */
[----:B------:R-:W-:-:S03]  /*0c40*/  UMOV UR38, URZ ;  /* 0x0000003f00267c82 */ /* 0x000fc60008000000 */
[----:B------:R-:W-:Y:S01]  /*0c50*/  USHF.R.U32.HI UR4, URZ, 0x3, UR5 ;  /* 0x000000033f047899 */ /* 0x000fe20008011605 */
[----:B------:R-:W-:-:S03]  /*0c60*/  IMAD.X R17, R23, 0x1, R17, P0 ;  /* 0x0000000117117824 */ /* 0x000fc600000e0611 */
[----:B------:R-:W-:Y:S02]  /*0c70*/  UIMAD UR39, UR4, -0xb, UR40 ;  /* 0xfffffff5042778a4 */ /* 0x000fe4000f8e0228 */
[----:B------:R-:W-:-:S12]  /*0c80*/  @UP0 ULOP3.LUT UR38, UR4, 0x1, URZ, 0xc0, !UPT ;  /* 0x0000000104260892 */ /* 0x000fd8000f8ec03f */
.L_x_10:
[----:B------:R-:W-:Y:S01]  /*0c90*/  ISETP.GE.U32.AND P0, PT, R18, UR8, PT ;  /* 0x0000000812007c0c */ /* 0x000fe2000bf06070 */
[----:B------:R-:W-:Y:S01]  /*0ca0*/  IMAD.MOV.U32 R19, RZ, RZ, -0x1 ;  /* 0xffffffffff137424 */ /* 0x000fe200078e00ff */
[----:B------:R-:W-:Y:S01]  /*0cb0*/  PRMT R8, RZ, 0x7610, R8 ;  /* 0x00007610ff087816 */ /* 0x000fe20000000008 */
[----:B------:R-:W-:Y:S01]  /*0cc0*/  IMAD.MOV.U32 R22, RZ, RZ, -0x1 ;  /* 0xffffffffff167424 */ /* 0x000fe200078e00ff */
[----:B------:R-:W-:Y:S01]  /*0cd0*/  ISETP.GE.U32.AND.EX P0, PT, R17, UR9, PT, P0 ;  /* 0x0000000911007c0c */ /* 0x000fe2000bf06100 */
[----:B------:R-:W-:-:S12]  /*0ce0*/  IMAD.MOV.U32 R2, RZ, RZ, -0x1 ;  /* 0xffffffffff027424 */ /* 0x000fd800078e00ff */
[----:B------:R-:W-:Y:S05]  /*0cf0*/  @P0 BRA `(.L_x_11) ;  /* 0x00000004005c0947 */ /* 0x000fea0003800000 */
[----:B------:R-:W1:Y:S01]  /*0d00*/  LDC.64 R20, c[0x0][0x628] ;  /* 0x00018a00ff147b82 */ /* 0x000e620000000a00 */
[----:B------:R-:W-:Y:S02]  /*0d10*/  IMAD.MOV.U32 R8, RZ, RZ, R18 ;  /* 0x000000ffff087224 */ /* 0x000fe400078e0012 */
[----:B------:R-:W-:-:S05]  /*0d20*/  IMAD.MOV.U32 R9, RZ, RZ, R17 ;  /* 0x000000ffff097224 */ /* 0x000fca00078e0011 */
[----:B------:R-:W2:Y:S08]  /*0d30*/  LDC R2, c[0x0][0x630] ;  /* 0x00018c00ff027b82 */ /* 0x000eb00000000800 */
[----:B------:R-:W3:Y:S01]  /*0d40*/  LDC.64 R24, c[0x0][0x620] ;  /* 0x00018800ff187b82 */ /* 0x000ee20000000a00 */
[----:B-1----:R-:W-:-:S04]  /*0d50*/  ISETP.NE.U32.AND P0, PT, R20, RZ, PT ;  /* 0x000000ff1400720c */ /* 0x002fc80003f05070 */
[----:B------:R-:W-:-:S13]  /*0d60*/  ISETP.NE.AND.EX P0, PT, R21, RZ, PT, P0 ;  /* 0x000000ff1500720c */ /* 0x000fda0003f05300 */
[----:B--23--:R-:W-:Y:S05]  /*0d70*/  @!P0 BRA `(.L_x_12) ;  /* 0x0000000000288947 */ /* 0x00cfea0003800000 */
[----:B0-----:R-:W0:Y:S02]  /*0d80*/  LDC R13, c[0x0][0x634] ;  /* 0x00018d00ff0d7b82 */ /* 0x001e240000000800 */
[----:B0-----:R-:W-:-:S05]  /*0d90*/  IADD3 R13, P0, R18, R13, RZ ;  /* 0x0000000d120d7210 */ /* 0x001fca0007f1e0ff */
[----:B------:R-:W-:-:S04]  /*0da0*/  IMAD.X R15, RZ, RZ, R17, P0 ;  /* 0x000000ffff0f7224 */ /* 0x000fc800000e0611 */
[----:B------:R-:W-:-:S04]  /*0db0*/  IMAD.WIDE.U32 R8, R15, R20, RZ ;  /* 0x000000140f087225 */ /* 0x000fc800078e00ff */
[----:B------:R-:W-:-:S04]  /*0dc0*/  IMAD.WIDE.U32 R10, P0, R13, R21, R8 ;  /* 0x000000150d0a7225 */ /* 0x000fc80007800008 */
[----:B------:R-:W-:-:S04]  /*0dd0*/  IMAD.WIDE.U32 R8, R13, R20, RZ ;  /* 0x000000140d087225 */ /* 0x000fc800078e00ff */
[----:B------:R-:W-:Y:S01]  /*0de0*/  IMAD.X R13, RZ, RZ, RZ, P0 ;  /* 0x000000ffff0d7224 */ /* 0x000fe200000e06ff */
[----:B------:R-:W-:Y:S01]  /*0df0*/  IADD3 RZ, P0, R9, R10, RZ ;  /* 0x0000000a09ff7210 */ /* 0x000fe20007f1e0ff */
[----:B------:R-:W-:-:S04]  /*0e00*/  IMAD.MOV.U32 R12, RZ, RZ, R11 ;  /* 0x000000ffff0c7224 */ /* 0x000fc800078e000b */
[----:B------:R-:W-:-:S08]  /*0e10*/  IMAD.WIDE.U32.X R8, R15, R21, R12, P0 ;  /* 0x000000150f087225 */ /* 0x000fd000000e040c */
.L_x_12:
[-CC-:B------:R-:W-:Y:S01]  /*0e20*/  SHF.R.U64 R31, R8, R2.reuse, R9.reuse ;  /* 0x00000002081f7219 */ /* 0x180fe20000001209 */
[----:B0-----:R-:W0:Y:S01]  /*0e30*/  LDC R12, c[0x0][0x618] ;  /* 0x00018600ff0c7b82 */ /* 0x001e220000000800 */
[----:B------:R-:W-:Y:S01]  /*0e40*/  SHF.R.U32.HI R7, RZ, R2, R9 ;  /* 0x00000002ff077219 */ /* 0x000fe20000011609 */
[----:B------:R-:W-:Y:S01]  /*0e50*/  ULDC UR4, c[0x0][0x150] ;  /* 0x0000540000047ab9 */ /* 0x000fe20000000800 */
[----:B------:R-:W-:Y:S01]  /*0e60*/  IADD3 R11, P0, RZ, -R31, RZ ;  /* 0x8000001fff0b7210 */ /* 0x000fe20007f1e0ff */
[----:B------:R-:W-:Y:S01]  /*0e70*/  IMAD.MOV.U32 R19, RZ, RZ, R17 ;  /* 0x000000ffff137224 */ /* 0x000fe200078e0011 */
[----:B------:R-:W-:-:S03]  /*0e80*/  I2FP.F32.U32 R2, R6 ;  /* 0x0000000600027245 */ /* 0x000fc60000201000 */
[----:B------:R-:W1:Y:S01]  /*0e90*/  LDC.64 R26, c[0x0][0x640] ;  /* 0x00019000ff1a7b82 */ /* 0x000e620000000a00 */
[----:B------:R-:W-:Y:S02]  /*0ea0*/  IMAD.X R13, RZ, RZ, ~R7, P0 ;  /* 0x000000ffff0d7224 */ /* 0x000fe400000e0e07 */
[----:B------:R-:W-:Y:S01]  /*0eb0*/  FMUL R2, R2, UR4 ;  /* 0x0000000402027c20 */ /* 0x000fe20008400000 */
[----:B------:R-:W-:Y:S01]  /*0ec0*/  IMAD.WIDE.U32 R8, R11, R24, R18 ;  /* 0x000000180b087225 */ /* 0x000fe200078e0012 */
[----:B------:R-:W-:-:S03]  /*0ed0*/  ULDC UR4, c[0x0][0x154] ;  /* 0x0000550000047ab9 */ /* 0x000fc60000000800 */
[----:B------:R-:W-:Y:S01]  /*0ee0*/  IMAD R10, R13, R24, RZ ;  /* 0x000000180d0a7224 */ /* 0x000fe200078e02ff */
[----:B------:R-:W2:Y:S01]  /*0ef0*/  LDC R7, c[0x0][0x144] ;  /* 0x00005100ff077b82 */ /* 0x000ea20000000800 */
[----:B------:R-:W3:Y:S02]  /*0f00*/  F2I.U32.TRUNC.NTZ R2, R2 ;  /* 0x0000000200027305 */ /* 0x000ee4000020f000 */
[----:B------:R-:W-:-:S04]  /*0f10*/  IMAD R11, R11, R25, R10 ;  /* 0x000000190b0b7224 */ /* 0x000fc800078e020a */
[----:B------:R-:W-:Y:S01]  /*0f20*/  IMAD.IADD R9, R9, 0x1, R11 ;  /* 0x0000000109097824 */ /* 0x000fe200078e020b */
[----:B------:R-:W4:Y:S01]  /*0f30*/  LDC R22, c[0x0][0x608] ;  /* 0x00018200ff167b82 */ /* 0x000f220000000800 */
[----:B------:R-:W-:-:S03]  /*0f40*/  IMAD.MOV.U32 R11, RZ, RZ, -0x1 ;  /* 0xffffffffff0b7424 */ /* 0x000fc600078e00ff */
[--C-:B0-----:R-:W-:Y:S02]  /*0f50*/  SHF.R.U64 R20, R8, R12, R9.reuse ;  /* 0x0000000c08147219 */ /* 0x101fe40000001209 */
[----:B------:R-:W-:Y:S02]  /*0f60*/  I2FP.F32.U32 R8, R14 ;  /* 0x0000000e00087245 */ /* 0x000fe40000201000 */
[----:B------:R-:W0:Y:S01]  /*0f70*/  LDC R24, c[0x0][0x658] ;  /* 0x00019600ff187b82 */ /* 0x000e220000000800 */
[----:B-1----:R-:W-:Y:S01]  /*0f80*/  ISETP.NE.U32.AND P0, PT, R26, RZ, PT ;  /* 0x000000ff1a00720c */ /* 0x002fe20003f05070 */
[----:B---3--:R-:W-:Y:S02]  /*0f90*/  IMAD.MOV R10, RZ, RZ, -R2 ;  /* 0x000000ffff0a7224 */ /* 0x008fe400078e0a02 */
[----:B------:R-:W-:Y:S01]  /*0fa0*/  FMUL R8, R8, UR4 ;  /* 0x0000000408087c20 */ /* 0x000fe20008400000 */
[----:B------:R-:W-:Y:S02]  /*0fb0*/  SHF.R.U32.HI R9, RZ, R12, R9 ;  /* 0x0000000cff097219 */ /* 0x000fe40000011609 */
[----:B------:R-:W-:Y:S01]  /*0fc0*/  ISETP.NE.AND.EX P0, PT, R27, RZ, PT, P0 ;  /* 0x000000ff1b00720c */ /* 0x000fe20003f05300 */
[----:B------:R1:W3:Y:S01]  /*0fd0*/  F2I.U32.TRUNC.NTZ R15, R8 ;  /* 0x00000008000f7305 */ /* 0x0002e2000020f000 */
[----:B------:R-:W1:Y:S01]  /*0fe0*/  LDC R19, c[0x0][0x148] ;  /* 0x00005200ff137b82 */ /* 0x000e620000000800 */
[----:B--2---:R-:W-:-:S07]  /*0ff0*/  IMAD R2, R7, R10, R6 ;  /* 0x0000000a07027224 */ /* 0x004fce00078e0206 */
[----:B------:R-:W2:Y:S01]  /*1000*/  LDC R25, c[0x0][0x600] ;  /* 0x00018000ff197b82 */ /* 0x000ea20000000800 */
[-CC-:B----4-:R-:W-:Y:S02]  /*1010*/  SHF.R.U64 R32, R20, R22.reuse, R9.reuse ;  /* 0x0000001614207219 */ /* 0x190fe40000001209 */
[----:B------:R-:W-:Y:S01]  /*1020*/  SHF.R.U32.HI R7, RZ, R22, R9 ;  /* 0x00000016ff077219 */ /* 0x000fe20000011609 */
[----:B------:R-:W-:-:S04]  /*1030*/  IMAD.MOV.U32 R9, RZ, RZ, 0x1 ;  /* 0x00000001ff097424 */ /* 0x000fc800078e00ff */
[----:B------:R-:W4:Y:S01]  /*1040*/  LDC R28, c[0x0][0x648] ;  /* 0x00019200ff1c7b82 */ /* 0x000f220000000800 */
[-C--:B0-----:R-:W-:Y:S02]  /*1050*/  SHF.L.U32 R6, R11, R24.reuse, RZ ;  /* 0x000000180b067219 */ /* 0x081fe400000006ff */
[--C-:B------:R-:W-:Y:S02]  /*1060*/  SHF.R.U64 R22, R32, R24, R7.reuse ;  /* 0x0000001820167219 */ /* 0x100fe40000001207 */
[----:B------:R-:W-:Y:S02]  /*1070*/  LOP3.LUT R13, RZ, R6, RZ, 0x33, !PT ;  /* 0x00000006ff0d7212 */ /* 0x000fe400078e33ff */
[-C--:B------:R-:W-:Y:S01]  /*1080*/  SHF.R.U32.HI R7, RZ, R24.reuse, R7 ;  /* 0x00000018ff077219 */ /* 0x080fe20000011607 */
[----:B------:R-:W0:Y:S01]  /*1090*/  LDC R29, c[0x0][0x638] ;  /* 0x00018e00ff1d7b82 */ /* 0x000e220000000800 */
[----:B------:R-:W-:Y:S01]  /*10a0*/  SHF.L.U32 R12, R9, R24, RZ ;  /* 0x00000018090c7219 */ /* 0x000fe200000006ff */
[----:B------:R-:W-:-:S06]  /*10b0*/  IMAD.MOV.U32 R6, RZ, RZ, R22 ;  /* 0x000000ffff067224 */ /* 0x000fcc00078e0016 */
[----:B------:R-:W0:Y:S01]  /*10c0*/  LDC R30, c[0x0][0x610] ;  /* 0x00018400ff1e7b82 */ /* 0x000e220000000800 */
[----:B-1-3--:R-:W-:Y:S05]  /*10d0*/  @!P0 BRA `(.L_x_13) ;  /* 0x0000000000288947 */ /* 0x00afea0003800000 */
[----:B------:R-:W1:Y:S02]  /*10e0*/  LDC R11, c[0x0][0x64c] ;  /* 0x00019300ff0b7b82 */ /* 0x000e640000000800 */
[----:B-1----:R-:W-:-:S05]  /*10f0*/  IADD3 R11, P0, R22, R11, RZ ;  /* 0x0000000b160b7210 */ /* 0x002fca0007f1e0ff */
        /* <DEDUP_REMOVED lines=8> */
.L_x_13:
[----:B----4-:R-:W-:Y:S01]  /*1180*/  SHF.R.U64 R6, R6, R28, R7 ;  /* 0x0000001c06067219 */ /* 0x010fe20000001207 */
[----:B--2---:R-:W-:Y:S01]  /*1190*/  VIADD R7, R25, 0xffffffff ;  /* 0xffffffff19077836 */ /* 0x004fe20000000000 */
[----:B------:R-:W-:Y:S01]  /*11a0*/  LOP3.LUT R13, R32, R13, RZ, 0xc0, !PT ;  /* 0x0000000d200d7212 */ /* 0x000fe200078ec0ff */
[----:B------:R-:W-:Y:S02]  /*11b0*/  IMAD.MOV R15, RZ, RZ, -R15 ;  /* 0x000000ffff0f7224 */ /* 0x000fe400078e0a0f */
[----:B------:R-:W-:Y:S01]  /*11c0*/  IMAD.MOV R8, RZ, RZ, -R6 ;  /* 0x000000ffff087224 */ /* 0x000fe200078e0a06 */
[----:B------:R-:W-:Y:S01]  /*11d0*/  LOP3.LUT R7, R20, R7, RZ, 0xc0, !PT ;  /* 0x0000000714077212 */ /* 0x000fe200078ec0ff */
[----:B------:R-:W-:Y:S02]  /*11e0*/  IMAD R13, R12, R6, R13 ;  /* 0x000000060c0d7224 */ /* 0x000fe400078e020d */
[----:B------:R-:W-:Y:S02]  /*11f0*/  @P1 IMAD R2, R19, R15, R14 ;  /* 0x0000000f13021224 */ /* 0x000fe400078e020e */
[----:B0-----:R-:W-:-:S02]  /*1200*/  IMAD R6, R8, R29, R22 ;  /* 0x0000001d08067224 */ /* 0x001fc400078e0216 */
[----:B------:R-:W-:Y:S02]  /*1210*/  IMAD R2, R13, R30, R2 ;  /* 0x0000001e0d027224 */ /* 0x000fe400078e0202 */
[----:B------:R-:W-:Y:S02]  /*1220*/  IMAD R19, R6, R25, R7 ;  /* 0x0000001906137224 */ /* 0x000fe400078e0207 */
[----:B------:R-:W-:-:S03]  /*1230*/  IMAD.MOV.U32 R8, RZ, RZ, 0x1 ;  /* 0x00000001ff087424 */ /* 0x000fc600078e00ff */
[----:B------:R-:W-:Y:S02]  /*1240*/  SEL R22, R19, R2, !P1 ;  /* 0x0000000213167207 */ /* 0x000fe40004800000 */
[----:B------:R-:W-:Y:S01]  /*1250*/  SEL R19, R2, R19, !P1 ;  /* 0x0000001302137207 */ /* 0x000fe20004800000 */
[----:B------:R-:W-:-:S07]  /*1260*/  IMAD.MOV.U32 R2, RZ, RZ, R31 ;  /* 0x000000ffff027224 */ /* 0x000fce00078e001f */
.L_x_11:
[----:B------:R-:W-:Y:S05]  /*1270*/  @!P2 BRA `(.L_x_14) ;  /* 0x0000008c00f4a947 */ /* 0x000fea0003800000 */
[----:B------:R-:W-:-:S13]  /*1280*/  ISETP.GT.U32.AND P0, PT, R33, 0x1, PT ;  /* 0x000000012100780c */ /* 0x000fda0003f04070 */
[----:B------:R-:W-:Y:S05]  /*1290*/  @P0 EXIT ;  /* 0x000000000000094d */ /* 0x000fea0003800000 */
.L_x_15:
[----:B------:R-:W-:-:S08]  /*12a0*/  NOP ;  /* 0x0000000000007918 */ /* 0x000fd00000000000 */
[----:B------:R-:W1:Y:S02]  /*12b0*/  USETMAXREG.TRY_ALLOC.CTAPOOL UP0, 0xe8 ;  /* 0x000000e8000079c8 */ /* 0x000e640008000600 */
[----:B-1----:R-:W-:-:S13]  /*12c0*/  PLOP3.LUT P0, PT, PT, PT, UP0, 0x80, 0x0 ;  /* 0x000000000000781c */ /* 0x002fda0003f0f008 */
[----:B------:R-:W-:Y:S05]  /*12d0*/  @!P0 BRA `(.L_x_15) ;  /* 0xfffffffc00f08947 */ /* 0x000fea000383ffff */
[----:B------:R-:W-:-:S13]  /*12e0*/  LOP3.LUT P0, RZ, R8, 0xff, RZ, 0xc0, !PT ;  /* 0x000000ff08ff7812 */ /* 0x000fda000780c0ff */
[----:B------:R-:W-:Y:S05]  /*12f0*/  @!P0 EXIT ;  /* 0x000000000000894d */ /* 0x000fea0003800000 */
[----:B------:R-:W1:Y:S01]  /*1300*/  S2UR UR4, SR_CgaCtaId ;  /* 0x00000000000479c3 */ /* 0x000e620000008800 */
[----:B------:R-:W-:Y:S01]  /*1310*/  VIADD R6, R5, 0xffffffff ;  /* 0xffffffff05067836 */ /* 0x000fe20000000000 */
[----:B------:R-:W-:Y:S01]  /*1320*/  SHF.R.S32.HI R0, RZ, 0x1f, R3 ;  /* 0x0000001fff007819 */ /* 0x000fe20000011403 */
[----:B------:R-:W-:Y:S01]  /*1330*/  UMOV UR41, 0x400 ;  /* 0x0000040000297882 */ /* 0x000fe20000000000 */
[----:B------:R-:W-:Y:S01]  /*1340*/  UISETP.LT.AND UP0, UPT, UR40, 0x1, UPT ;  /* 0x000000012800788c */ /* 0x000fe2000bf01270 */
[----:B------:R-:W-:Y:S01]  /*1350*/  LOP3.LUT R172, R16, 0x1, RZ, 0xfc, !PT ;  /* 0x0000000110ac7812 */ /* 0x000fe200078efcff */
[----:B------:R-:W-:Y:S01]  /*1360*/  USHF.L.U32 UR44, UR40, 0x1, URZ ;  /* 0x00000001282c7899 */ /* 0x000fe2000800063f */
[----:B------:R-:W-:Y:S01]  /*1370*/  R2UR UR42, R6 ;  /* 0x00000000062a72ca */ /* 0x000fe200000e0000 */
[----:B------:R-:W-:Y:S01]  /*1380*/  USEL UR43, UR40, 0x1, UP0 ;  /* 0x00000001282b7887 */ /* 0x000fe20008000000 */
[CC--:B------:R-:W-:Y:S02]  /*1390*/  LEA.HI R4, R0.reuse, R3.reuse, RZ, 0x2 ;  /* 0x0000000300047211 */ /* 0x0c0fe400078f10ff */
[----:B------:R-:W-:Y:S01]  /*13a0*/  LEA.HI R0, R0, R3, RZ, 0x5 ;  /* 0x0000000300007211 */ /* 0x000fe200078f28ff */
[----:B------:R-:W-:Y:S01]  /*13b0*/  UIADD3 UR43, -UR43, UR40, URZ ;  /* 0x000000282b2b7290 */ /* 0x000fe2000fffe13f */
[----:B------:R-:W-:-:S02]  /*13c0*/  SHF.R.S32.HI R154, RZ, 0x2, R4 ;  /* 0x00000002ff9a7819 */ /* 0x000fc40000011404 */
[----:B------:R-:W-:Y:S02]  /*13d0*/  SHF.R.S32.HI R5, RZ, 0x1f, R4 ;  /* 0x0000001fff057819 */ /* 0x000fe40000011404 */
[----:B------:R-:W-:Y:S02]  /*13e0*/  LOP3.LUT R156, R4, 0xfffffffc, RZ, 0xc0, !PT ;  /* 0xfffffffc049c7812 */ /* 0x000fe400078ec0ff */
[----:B------:R-:W-:Y:S01]  /*13f0*/  LEA.HI R5, R5, R154, RZ, 0x3 ;  /* 0x0000009a05057211 */ /* 0x000fe200078f18ff */
[----:B------:R-:W-:Y:S01]  /*1400*/  USHF.L.U32 UR42, UR42, 0x3, URZ ;  /* 0x000000032a2a7899 */ /* 0x000fe2000800063f */
[----:B------:R-:W-:Y:S01]  /*1410*/  ISETP.NE.AND P0, PT, R6, RZ, PT ;  /* 0x000000ff0600720c */ /* 0x000fe20003f05270 */
[----:B------:R-:W-:Y:S01]  /*1420*/  IMAD.IADD R156, R3, 0x1, -R156 ;  /* 0x00000001039c7824 */ /* 0x000fe200078e0a9c */
[----:B------:R-:W-:Y:S01]  /*1430*/  LOP3.LUT R5, R5, 0xfffffff8, RZ, 0xc0, !PT ;  /* 0xfffffff805057812 */ /* 0x000fe200078ec0ff */
[----:B-1----:R-:W-:Y:S01]  /*1440*/  ULEA UR41, UR4, UR41, 0x18 ;  /* 0x0000002904297291 */ /* 0x002fe2000f8ec03f */
[----:B------:R-:W-:Y:S01]  /*1450*/  SEL R173, RZ, 0x1, P0 ;  /* 0x00000001ffad7807 */ /* 0x000fe20000000000 */
[----:B------:R-:W-:Y:S01]  /*1460*/  IMAD.U32 R158, RZ, RZ, UR42 ;  /* 0x0000002aff9e7e24 */ /* 0x000fe2000f8e00ff */
[----:B------:R-:W-:Y:S01]  /*1470*/  ULDC UR4, c[0x0][0x284] ;  /* 0x0000a10000047ab9 */ /* 0x000fe20000000800 */
[----:B------:R-:W-:Y:S01]  /*1480*/  IMAD.IADD R154, R154, 0x1, -R5 ;  /* 0x000000019a9a7824 */ /* 0x000fe200078e0a05 */
[----:B------:R-:W-:Y:S01]  /*1490*/  UIADD3 UR45, UR41, 0xc0, URZ ;  /* 0x000000c0292d7890 */ /* 0x000fe2000fffe03f */
[----:B------:R-:W-:-:S02]  /*14a0*/  SHF.R.S32.HI R5, RZ, 0x5, R0 ;  /* 0x00000005ff057819 */ /* 0x000fc40000011400 */
[C---:B------:R-:W-:Y:S02]  /*14b0*/  LOP3.LUT R160, R158.reuse, 0x8, RZ, 0xc0, !PT ;  /* 0x000000089ea07812 */ /* 0x040fe400078ec0ff */
[--C-:B------:R-:W-:Y:S01]  /*14c0*/  SHF.R.S32.HI R155, RZ, 0x1f, R154.reuse ;  /* 0x0000001fff9b7819 */ /* 0x100fe2000001149a */
[C-C-:B------:R-:W-:Y:S01]  /*14d0*/  IMAD R161, R5.reuse, -0x10, -R154.reuse ;  /* 0xfffffff005a17824 */ /* 0x140fe200078e0a9a */
[----:B------:R-:W-:Y:S01]  /*14e0*/  LOP3.LUT R158, R158, 0x8, RZ, 0xc, !PT ;  /* 0x000000089e9e7812 */ /* 0x000fe200078e0cff */
[----:B------:R-:W-:Y:S01]  /*14f0*/  IMAD.U32 R157, RZ, RZ, UR45 ;  /* 0x0000002dff9d7e24 */ /* 0x000fe2000f8e00ff */
[----:B------:R-:W-:Y:S01]  /*1500*/  LOP3.LUT R160, R160, 0x18, RZ, 0x3c, !PT ;  /* 0x00000018a0a07812 */ /* 0x000fe200078e3cff */
[----:B------:R-:W-:-:S04]  /*1510*/  IMAD.WIDE R154, R5, 0x10, R154 ;  /* 0x00000010059a7825 */ /* 0x000fc800078e029a */
[----:B------:R-:W-:Y:S02]  /*1520*/  VIADD R159, R157, UR42 ;  /* 0x0000002a9d9f7c36 */ /* 0x000fe40008000000 */
[----:B------:R-:W-:-:S07]  /*1530*/  VIADD R161, R161, UR4 ;  /* 0x00000004a1a17c36 */ /* 0x000fce0008000000 */
.L_x_291:
[----:B------:R-:W-:Y:S01]  /*1540*/  SHF.L.U32 R0, R173, 0x1f, RZ ;  /* 0x0000001fad007819 */ /* 0x000fe200000006ff */
[----:B------:R-:W-:Y:S02]  /*1550*/  ULDC UR4, c[0x0][0x28c] ;  /* 0x0000a30000047ab9 */ /* 0x000fe40000000800 */
[----:B------:R-:W-:Y:S01]  /*1560*/  ISETP.LT.AND P1, PT, RZ, UR4, PT ;  /* 0x00000004ff007c0c */ /* 0x000fe2000bf21270 */
[----:B------:R-:W1:Y:S02]  /*1570*/  SYNCS.PHASECHK.TRANS64.TRYWAIT P0, [R157+UR42], R0 ;  /* 0x000000009d0075a7 */ /* 0x000e64000800016a */
[----:B-1-34-:R-:W-:Y:S10]  /*1580*/  @!P0 BRA `(.L_x_16) ;  /* 0x000000a000248947 */ /* 0x01aff40003800000 */
.L_x_320:
[----:B------:R-:W-:Y:S05]  /*1590*/  @P1 BRA `(.L_x_17) ;  /* 0x0000000000401947 */ /* 0x000fea0003800000 */
[----:B-1----:R-:W-:Y:S01]  /*15a0*/  MOV R0, 0x0 ;  /* 0x0000000000007802 */ /* 0x002fe20000000f00 */
[----:B------:R-:W-:Y:S01]  /*15b0*/  ULDC.64 UR4, c[0x4][0x68] ;  /* 0x01001a0000047ab9 */ /* 0x000fe20000000a00 */
[----:B------:R-:W-:Y:S01]  /*15c0*/  ULDC.64 UR6, c[0x4][0x8] ;  /* 0x0100020000067ab9 */ /* 0x000fe20000000a00 */
[----:B------:R-:W-:Y:S01]  /*15d0*/  IMAD.U32 R4, RZ, RZ, UR4 ;  /* 0x00000004ff047e24 */ /* 0x000fe2000f8e00ff */
[----:B------:R1:W2:Y:S01]  /*15e0*/  LDC.64 R14, c[0x4][R0] ;  /* 0x01000000000e7b82 */ /* 0x0002a20000000a00 */
[----:B------:R-:W-:Y:S01]  /*15f0*/  IMAD.U32 R5, RZ, RZ, UR5 ;  /* 0x00000005ff057e24 */ /* 0x000fe2000f8e00ff */
[----:B------:R-:W-:Y:S01]  /*1600*/  ULDC.64 UR4, c[0x4][0x70] ;  /* 0x01001c0000047ab9 */ /* 0x000fe20000000a00 */
[----:B------:R-:W-:Y:S02]  /*1610*/  IMAD.U32 R10, RZ, RZ, UR6 ;  /* 0x00000006ff0a7e24 */ /* 0x000fe4000f8e00ff */
[----:B------:R-:W-:Y:S02]  /*1620*/  IMAD.U32 R6, RZ, RZ, UR4 ;  /* 0x00000004ff067e24 */ /* 0x000fe4000f8e00ff */
[----:B------:R-:W-:-:S02]  /*1630*/  IMAD.U32 R7, RZ, RZ, UR5 ;  /* 0x00000005ff077e24 */ /* 0x000fc4000f8e00ff */
[----:B------:R-:W-:Y:S02]  /*1640*/  IMAD.U32 R11, RZ, RZ, UR7 ;  /* 0x00000007ff0b7e24 */ /* 0x000fe4000f8e00ff */
[----:B------:R-:W-:Y:S02]  /*1650*/  IMAD.MOV.U32 R8, RZ, RZ, 0x1e1 ;  /* 0x000001e1ff087424 */ /* 0x000fe400078e00ff */
[----:B0-----:R-:W-:Y:S02]  /*1660*/  IMAD.MOV.U32 R12, RZ, RZ, 0x1 ;  /* 0x00000001ff0c7424 */ /* 0x001fe400078e00ff */
[----:B-1----:R-:W-:-:S07]  /*1670*/  IMAD.MOV.U32 R13, RZ, RZ, RZ ;  /* 0x000000ffff0d7224 */ /* 0x002fce00078e00ff */
[----:B------:R-:W-:-:S07]  /*1680*/  LEPC R20, `(.L_x_17) ;  /* 0x000000001014794e */ /* 0x000fce0000000000 */
[----:B--2--5:R-:W-:Y:S05]  /*1690*/  CALL.ABS.NOINC R14 ;  /* 0x000000000e007343 */ /* 0x024fea0003c00000 */
.L_x_17:
[----:B------:R-:W-:-:S13]  /*16a0*/  ISETP.NE.AND P0, PT, R172, 0x3, PT ;  /* 0x00000003ac00780c */ /* 0x000fda0003f05270 */
[----:B------:R-:W-:Y:S05]  /*16b0*/  @!P0 BRA `(.L_x_18) ;  /* 0x0000000000048947 */ /* 0x000fea0003800000 */
[----:B------:R-:W-:Y:S01]  /*16c0*/  BPT.TRAP 0x1 ;  /* 0x000000040000795c */ /* 0x000fe20000300000 */
.L_x_18:
[----:B------:R-:W-:Y:S02]  /*16d0*/  IMAD.U32 R3, RZ, RZ, UR39 ;  /* 0x00000027ff037e24 */ /* 0x000fe4000f8e00ff */
[----:B-1----:R-:W-:-:S03]  /*16e0*/  IMAD.U32 R0, RZ, RZ, UR38 ;  /* 0x00000026ff007e24 */ /* 0x002fc6000f8e00ff */
[----:B------:R-:W-:Y:S02]  /*16f0*/  LEA R3, R3, UR41, 0x3 ;  /* 0x0000002903037c11 */ /* 0x000fe4000f8e18ff */
[----:B------:R-:W-:-:S04]  /*1700*/  SHF.L.U32 R0, R0, 0x1f, RZ ;  /* 0x0000001f00007819 */ /* 0x000fc800000006ff */
[----:B------:R1:W2:Y:S01]  /*1710*/  SYNCS.PHASECHK.TRANS64.TRYWAIT P1, [R3+URZ], R0 ;  /* 0x00000000030075a7 */ /* 0x0002a2000802017f */
[----:B------:R-:W-:Y:S05]  /*1720*/  @!P0 BRA `(.L_x_19) ;  /* 0x0000000000048947 */ /* 0x000fea0003800000 */
[----:B------:R-:W-:Y:S01]  /*1730*/  BPT.TRAP 0x1 ;  /* 0x000000040000795c */ /* 0x000fe20000300000 */
.L_x_19:
[----:B------:R-:W-:-:S05]  /*1740*/  IMAD.U32 R4, RZ, RZ, UR43 ;  /* 0x0000002bff047e24 */ /* 0x000fca000f8e00ff */
[----:B------:R-:W-:Y:S01]  /*1750*/  ISETP.GE.AND P2, PT, R4, 0x1, PT ;  /* 0x000000010400780c */ /* 0x000fe20003f46270 */
[----:B--2---:R-:W-:-:S12]  /*1760*/  @P1 BRA `(.L_x_20) ;  /* 0x0000000000081947 */ /* 0x004fd80003800000 */
[----:B------:R-:W2:Y:S02]  /*1770*/  SYNCS.PHASECHK.TRANS64.TRYWAIT P1, [R3+URZ], R0 ;  /* 0x00000000030075a7 */ /* 0x000ea4000802017f */
[----:B--2---:R-:W-:Y:S05]  /*1780*/  @!P1 BRA `(.L_x_21) ;  /* 0x0000009c00b89947 */ /* 0x004fea0003800000 */
.L_x_20:
[----:B------:R-:W-:Y:S05]  /*1790*/  WARPSYNC.ALL ;  /* 0x0000000000007948 */ /* 0x000fea0003800000 */
[----:B------:R-:W-:Y:S01]  /*17a0*/  UIADD3 UR4, UR41, 0x180, URZ ;  /* 0x0000018029047890 */ /* 0x000fe2000fffe03f */
[----:B------:R-:W-:Y:S01]  /*17b0*/  WARPGROUP.ARRIVE ;  /* 0x00000000000079c5 */ /* 0x000fe20000000000 */
[----:B------:R-:W-:Y:S02]  /*17c0*/  UIADD3 UR5, UR41, 0xb180, URZ ;  /* 0x0000b18029057890 */ /* 0x000fe4000fffe03f */
[----:B------:R-:W-:Y:S02]  /*17d0*/  USHF.R.U32.HI UR4, URZ, 0x4, UR4 ;  /* 0x000000043f047899 */ /* 0x000fe40008011604 */
[----:B------:R-:W-:-:S02]  /*17e0*/  USHF.R.U32.HI UR5, URZ, 0x4, UR5 ;  /* 0x000000043f057899 */ /* 0x000fc40008011605 */
[----:B------:R-:W-:Y:S02]  /*17f0*/  ULOP3.LUT UR4, UR4, 0x3fff, URZ, 0xc0, !UPT ;  /* 0x00003fff04047892 */ /* 0x000fe4000f8ec03f */
[----:B------:R-:W-:Y:S02]  /*1800*/  ULOP3.LUT UR5, UR5, 0x3fff, URZ, 0xc0, !UPT ;  /* 0x00003fff05057892 */ /* 0x000fe4000f8ec03f */
[----:B------:R-:W-:Y:S02]  /*1810*/  ULOP3.LUT UR11, UR4, 0x10000, URZ, 0xfc, !UPT ;  /* 0x00010000040b7892 */ /* 0x000fe4000f8efc3f */
[----:B------:R-:W-:Y:S02]  /*1820*/  ULOP3.LUT UR10, UR5, 0x10000, URZ, 0xfc, !UPT ;  /* 0x00010000050a7892 */ /* 0x000fe4000f8efc3f */
[----:B------:R-:W-:Y:S02]  /*1830*/  ULEA UR4, UR39, UR11, 0x8 ;  /* 0x0000000b27047291 */ /* 0x000fe4000f8e403f */
[----:B------:R-:W-:Y:S01]  /*1840*/  ULEA UR6, UR39, UR10, 0xa ;  /* 0x0000000a27067291 */ /* 0x000fe2000f8e503f */
[----:B------:R-:W-:Y:S01]  /*1850*/  UMOV UR5, 0x80000020 ;  /* 0x8000002000057882 */ /* 0x000fe20000000000 */
[----:B------:R-:W-:-:S07]  /*1860*/  UMOV UR7, 0x80000020 ;  /* 0x8000002000077882 */ /* 0x000fce0000000000 */
[----:B------:R-:W-:Y:S01]  /*1870*/  HGMMA.64x256x16.F32.BF16 R24, gdesc[UR4], RZ, !UPT, gsb0 ;  /* 0x03e00000041879f0 */ /* 0x000fe2000c0018ff */
[----:B------:R-:W-:Y:S02]  /*1880*/  UIADD3 UR4, UR4, 0x2, URZ ;  /* 0x0000000204047890 */ /* 0x000fe4000fffe03f */
[----:B------:R-:W-:Y:S01]  /*1890*/  UIADD3 UR6, UR6, 0x2, URZ ;  /* 0x0000000206067890 */ /* 0x000fe2000fffe03f */
[----:B------:R-:W-:Y:S01]  /*18a0*/  UMOV UR5, 0x80000020 ;  /* 0x8000002000057882 */ /* 0x000fe20000000000 */
[----:B------:R-:W-:Y:S01]  /*18b0*/  UMOV UR7, 0x80000020 ;  /* 0x8000002000077882 */ /* 0x000fe20000000000 */
[----:B------:R-:W-:Y:S02]  /*18c0*/  WARPGROUP.DEPBAR.LE gsb0, 0x0 ;  /* 0x00008000000079c5 */ /* 0x000fe40000010000 */
[----:B------:R-:W-:-:S15]  /*18d0*/  WARPGROUP.ARRIVE ;  /* 0x00000000000079c5 */ /* 0x000fde0000000000 */
[----:B------:R-:W-:-:S05]  /*18e0*/  NOP ;  /* 0x0000000000007918 */ /* 0x000fca0000000000 */
[----:B------:R-:W-:Y:S03]  /*18f0*/  HGMMA.64x256x16.F32.BF16 R24, gdesc[UR4], R24, gsb0 ;  /* 0x03e00000041879f0 */ /* 0x000fe60008001818 */
[----:B------:R-:W-:Y:S02]  /*1900*/  WARPGROUP.DEPBAR.LE gsb0, 0x0 ;  /* 0x00008000000079c5 */ /* 0x000fe40000010000 */
[----:B------:R-:W-:Y:S05]  /*1910*/  @!P2 BRA `(.L_x_22) ;  /* 0x0000000000d4a947 */ /* 0x000fea0003800000 */
[----:B------:R-:W-:Y:S01]  /*1920*/  UIADD3 UR4, UR39, 0x1, URZ ;  /* 0x0000000127047890 */ /* 0x000fe2000fffe03f */
[----:B-12---:R-:W-:Y:S01]  /*1930*/  IMAD.U32 R0, RZ, RZ, UR43 ;  /* 0x0000002bff007e24 */ /* 0x006fe2000f8e00ff */
[----:B------:R-:W-:Y:S02]  /*1940*/  UMOV UR9, UR39 ;  /* 0x0000002700097c82 */ /* 0x000fe40008000000 */
[----:B------:R-:W-:-:S04]  /*1950*/  UISETP.NE.AND UP0, UPT, UR4, 0xb, UPT ;  /* 0x0000000b0400788c */ /* 0x000fc8000bf05270 */
[----:B------:R-:W-:Y:S02]  /*1960*/  USEL UR5, URZ, 0x1, UP0 ;  /* 0x000000013f057887 */ /* 0x000fe40008000000 */
[----:B------:R-:W-:Y:S02]  /*1970*/  USEL UR8, UR4, URZ, UP0 ;  /* 0x0000003f04087287 */ /* 0x000fe40008000000 */
[----:B------:R-:W-:-:S06]  /*1980*/  ULOP3.LUT UR5, UR38, UR5, URZ, 0x3c, !UPT ;  /* 0x0000000526057292 */ /* 0x000fcc000f8e3c3f */
[----:B------:R-:W-:-:S07]  /*1990*/  IMAD.U32 R5, RZ, RZ, UR5 ;  /* 0x00000005ff057e24 */ /* 0x000fce000f8e00ff */
.L_x_29:
[----:B-12---:R-:W-:Y:S05]  /*19a0*/  @!P0 BRA `(.L_x_23) ;  /* 0x0000000000048947 */ /* 0x006fea0003800000 */
[----:B------:R-:W-:Y:S01]  /*19b0*/  BPT.TRAP 0x1 ;  /* 0x000000040000795c */ /* 0x000fe20000300000 */
.L_x_23:
[----:B------:R-:W-:Y:S01]  /*19c0*/  ULEA UR4, UR8, UR41, 0x3 ;  /* 0x0000002908047291 */ /* 0x000fe2000f8e183f */
[----:B------:R-:W-:-:S08]  /*19d0*/  SHF.L.U32 R3, R5, 0x1f, RZ ;  /* 0x0000001f05037819 */ /* 0x000fd000000006ff */
[----:B------:R1:W2:Y:S01]  /*19e0*/  SYNCS.PHASECHK.TRANS64.TRYWAIT P1, [UR4], R3 ;  /* 0x00000003ff0075a7 */ /* 0x0002a20008020144 */
[----:B------:R-:W-:Y:S05]  /*19f0*/  @!P0 BRA `(.L_x_24) ;  /* 0x0000000000048947 */ /* 0x000fea0003800000 */
[----:B------:R-:W-:Y:S01]  /*1a00*/  BPT.TRAP 0x1 ;  /* 0x000000040000795c */ /* 0x000fe20000300000 */
.L_x_24:
[----:B--2---:R-:W-:Y:S05]  /*1a10*/  @P1 BRA `(.L_x_25) ;  /* 0x0000000000081947 */ /* 0x004fea0003800000 */
[----:B------:R-:W2:Y:S02]  /*1a20*/  SYNCS.PHASECHK.TRANS64.TRYWAIT P1, [UR4], R3 ;  /* 0x00000003ff0075a7 */ /* 0x000ea40008020144 */
[----:B--2---:R-:W-:Y:S05]  /*1a30*/  @!P1 BRA `(.L_x_26) ;  /* 0x0000009c00209947 */ /* 0x004fea0003800000 */
.L_x_25:
[----:B------:R-:W-:Y:S01]  /*1a40*/  ULEA UR4, UR8, UR11, 0x8 ;  /* 0x0000000b08047291 */ /* 0x000fe2000f8e403f */
[----:B------:R-:W-:Y:S01]  /*1a50*/  WARPGROUP.ARRIVE ;  /* 0x00000000000079c5 */ /* 0x000fe20000000000 */
[----:B------:R-:W-:Y:S01]  /*1a60*/  ULEA UR6, UR8, UR10, 0xa ;  /* 0x0000000a08067291 */ /* 0x000fe2000f8e503f */
[----:B------:R-:W-:Y:S01]  /*1a70*/  UMOV UR5, 0x80000020 ;  /* 0x8000002000057882 */ /* 0x000fe20000000000 */
[----:B------:R-:W-:-:S07]  /*1a80*/  UMOV UR7, 0x80000020 ;  /* 0x8000002000077882 */ /* 0x000fce0000000000 */
[----:B------:R-:W-:Y:S01]  /*1a90*/  HGMMA.64x256x16.F32.BF16 R24, gdesc[UR4], R24, gsb0 ;  /* 0x03e00000041879f0 */ /* 0x000fe20008001818 */
        /* <DEDUP_REMOVED lines=10> */
[----:B------:R-:W-:Y:S01]  /*1b40*/  BPT.TRAP 0x1 ;  /* 0x000000040000795c */ /* 0x000fe20000300000 */
.L_x_27:
[----:B------:R-:W-:Y:S01]  /*1b50*/  ULEA UR4, UR9, UR41, 0x3 ;  /* 0x0000002909047291 */ /* 0x000fe2000f8e183f */
[----:B------:R-:W-:-:S03]  /*1b60*/  ISETP.GT.U32.AND P1, PT, R16, 0x1, PT ;  /* 0x000000011000780c */ /* 0x000fc60003f24070 */
[----:B------:R-:W-:-:S04]  /*1b70*/  UIADD3 UR4, UR4, 0x58, URZ ;  /* 0x0000005804047890 */ /* 0x000fc8000fffe03f */
[----:B------:R-:W-:-:S09]  /*1b80*/  UPRMT UR4, URZ, 0x654, UR4 ;  /* 0x000006543f047896 */ /* 0x000fd20008000004 */
[----:B------:R-:W-:Y:S01]  /*1b90*/  SYNCS.ARRIVE.TRANS64.RED.A1T0 RZ, [UR4], RZ ;  /* 0x000000ffffff79a7 */ /* 0x000fe20008100404 */
[----:B------:R-:W-:Y:S05]  /*1ba0*/  @P1 BRA `(.L_x_28) ;  /* 0x0000000000041947 */ /* 0x000fea0003800000 */
[----:B------:R-:W-:Y:S01]  /*1bb0*/  BPT.TRAP 0x1 ;  /* 0x000000040000795c */ /* 0x000fe20000300000 */
.L_x_28:
[----:B------:R-:W-:Y:S01]  /*1bc0*/  UIADD3 UR8, UR8, 0x1, URZ ;  /* 0x0000000108087890 */ /* 0x000fe2000fffe03f */
[C---:B------:R-:W-:Y:S01]  /*1bd0*/  ISETP.GT.AND P1, PT, R0.reuse, 0x1, PT ;  /* 0x000000010000780c */ /* 0x040fe20003f24270 */
[----:B------:R-:W-:Y:S01]  /*1be0*/  UIADD3 UR9, UR9, 0x1, URZ ;  /* 0x0000000109097890 */ /* 0x000fe2000fffe03f */
[----:B------:R-:W-:Y:S01]  /*1bf0*/  VIADD R0, R0, 0xffffffff ;  /* 0xffffffff00007836 */ /* 0x000fe20000000000 */
[----:B------:R-:W-:Y:S02]  /*1c00*/  UISETP.NE.AND UP0, UPT, UR8, 0xb, UPT ;  /* 0x0000000b0800788c */ /* 0x000fe4000bf05270 */
[----:B------:R-:W-:Y:S02]  /*1c10*/  UISETP.NE.AND UP1, UPT, UR9, 0xb, UPT ;  /* 0x0000000b0900788c */ /* 0x000fe4000bf25270 */
[----:B------:R-:W-:Y:S02]  /*1c20*/  USEL UR4, URZ, 0x1, UP0 ;  /* 0x000000013f047887 */ /* 0x000fe40008000000 */
[----:B------:R-:W-:-:S02]  /*1c30*/  USEL UR8, UR8, URZ, UP0 ;  /* 0x0000003f08087287 */ /* 0x000fc40008000000 */
[----:B------:R-:W-:Y:S02]  /*1c40*/  USEL UR9, UR9, URZ, UP1 ;  /* 0x0000003f09097287 */ /* 0x000fe40008800000 */
[----:B------:R-:W-:Y:S01]  /*1c50*/  LOP3.LUT R5, R5, UR4, RZ, 0x3c, !PT ;  /* 0x0000000405057c12 */ /* 0x000fe2000f8e3cff */
[----:B------:R-:W-:Y:S09]  /*1c60*/  @P1 BRA `(.L_x_29) ;  /* 0xfffffffc004c1947 */ /* 0x000ff2000383ffff */
.L_x_22:
[----:B-12---:R-:W1:Y:S01]  /*1c70*/  LDC R0, c[0x0][0x28c] ;  /* 0x0000a300ff007b82 */ /* 0x006e620000000800 */
[----:B------:R2:W-:Y:S01]  /*1c80*/  SYNCS.ARRIVE.TRANS64.A1T0 RZ, [R158+UR45], RZ ;  /* 0x000000ff9eff79a7 */ /* 0x0005e2000810002d */
[----:B-1----:R-:W-:-:S13]  /*1c90*/  ISETP.GE.AND P1, PT, R0, 0x1, PT ;  /* 0x000000010000780c */ /* 0x002fda0003f26270 */
[----:B--2---:R-:W-:Y:S05]  /*1ca0*/  @!P1 BRA `(.L_x_30) ;  /* 0x0000000000349947 */ /* 0x004fea0003800000 */
[----:B------:R-:W-:Y:S05]  /*1cb0*/  @!P0 BRA `(.L_x_31) ;  /* 0x0000000000048947 */ /* 0x000fea0003800000 */
[----:B------:R-:W-:Y:S01]  /*1cc0*/  BPT.TRAP 0x1 ;  /* 0x000000040000795c */ /* 0x000fe20000300000 */
.L_x_31:
[----:B------:R-:W-:Y:S01]  /*1cd0*/  UIADD3 UR6, UR43, UR39, URZ ;  /* 0x000000272b067290 */ /* 0x000fe2000fffe03f */
[----:B------:R-:W-:-:S03]  /*1ce0*/  ISETP.GT.U32.AND P0, PT, R16, 0x1, PT ;  /* 0x000000011000780c */ /* 0x000fc60003f04070 */
[----:B------:R-:W-:-:S04]  /*1cf0*/  UIMAD.WIDE.U32 UR4, UR6, -0x45d1745d, URZ ;  /* 0xba2e8ba3060478a5 */ /* 0x000fc8000f8e003f */
[----:B------:R-:W-:-:S04]  /*1d00*/  USHF.R.U32.HI UR4, URZ, 0x3, UR5 ;  /* 0x000000033f047899 */ /* 0x000fc80008011605 */
[----:B------:R-:W-:-:S04]  /*1d10*/  UIMAD UR6, UR4, -0xb, UR6 ;  /* 0xfffffff5040678a4 */ /* 0x000fc8000f8e0206 */
[----:B------:R-:W-:-:S04]  /*1d20*/  ULEA UR6, UR6, UR41, 0x3 ;  /* 0x0000002906067291 */ /* 0x000fc8000f8e183f */
[----:B------:R-:W-:-:S04]  /*1d30*/  UIADD3 UR6, UR6, 0x58, URZ ;  /* 0x0000005806067890 */ /* 0x000fc8000fffe03f */
[----:B------:R-:W-:-:S09]  /*1d40*/  UPRMT UR6, URZ, 0x654, UR6 ;  /* 0x000006543f067896 */ /* 0x000fd20008000006 */
[----:B------:R-:W-:Y:S01]  /*1d50*/  SYNCS.ARRIVE.TRANS64.RED.A1T0 RZ, [UR6], RZ ;  /* 0x000000ffffff79a7 */ /* 0x000fe20008100406 */
[----:B------:R-:W-:Y:S05]  /*1d60*/  @P0 BRA `(.L_x_30) ;  /* 0x0000000000040947 */ /* 0x000fea0003800000 */
[----:B------:R-:W-:Y:S01]  /*1d70*/  BPT.TRAP 0x1 ;  /* 0x000000040000795c */ /* 0x000fe20000300000 */
.L_x_30:
[----:B------:R-:W-:Y:S01]  /*1d80*/  SHF.L.U32 R0, R173, 0x1f, RZ ;  /* 0x0000001fad007819 */ /* 0x000fe200000006ff */
[----:B------:R-:W-:Y:S01]  /*1d90*/  UIADD3 UR39, UR44, UR39, URZ ;  /* 0x000000272c277290 */ /* 0x000fe2000fffe03f */
[----:B------:R-:W1:Y:S01]  /*1da0*/  LDC R15, c[0x0][0x288] ;  /* 0x0000a200ff0f7b82 */ /* 0x000e620000000800 */
[----:B------:R-:W-:Y:S01]  /*1db0*/  UISETP.GE.U32.AND UP1, UPT, UR44, 0xb, UPT ;  /* 0x0000000b2c00788c */ /* 0x000fe2000bf26070 */
[----:B------:R-:W-:Y:S01]  /*1dc0*/  IMAD.SHL.U32 R8, R156, 0x2, RZ ;  /* 0x000000029c087824 */ /* 0x000fe200078e00ff */
[----:B------:R-:W-:Y:S02]  /*1dd0*/  UISETP.GT.U32.AND UP0, UPT, UR39, 0xa, UPT ;  /* 0x0000000a2700788c */ /* 0x000fe4000bf04070 */
[----:B------:R-:W-:Y:S02]  /*1de0*/  UIMAD.WIDE.U32 UR4, UR39, -0x45d1745d, URZ ;  /* 0xba2e8ba3270478a5 */ /* 0x000fe4000f8e003f */
[----:B------:R-:W-:Y:S01]  /*1df0*/  UISETP.LT.U32.AND UP0, UPT, UR44, 0xb, UP0 ;  /* 0x0000000b2c00788c */ /* 0x000fe20008701070 */
[----:B------:R-:W2:Y:S01]  /*1e00*/  SYNCS.PHASECHK.TRANS64.TRYWAIT P0, [R157+UR42+0x10], R0 ;  /* 0x000010009d0075a7 */ /* 0x000ea2000800016a */
[----:B------:R-:W-:Y:S01]  /*1e10*/  USHF.R.U32.HI UR4, URZ, 0x3, UR5 ;  /* 0x000000033f047899 */ /* 0x000fe20008011605 */
[----:B------:R-:W-:Y:S01]  /*1e20*/  SHF.R.S32.HI R9, RZ, 0x1f, R8 ;  /* 0x0000001fff097819 */ /* 0x000fe20000011408 */
[----:B------:R-:W-:-:S02]  /*1e30*/  USEL UR6, URZ, 0x1, !UP0 ;  /* 0x000000013f067887 */ /* 0x000fc4000c000000 */
[----:B------:R-:W-:Y:S02]  /*1e40*/  UIMAD UR39, UR4, -0xb, UR39 ;  /* 0xfffffff5042778a4 */ /* 0x000fe4000f8e0227 */
[----:B------:R-:W-:-:S04]  /*1e50*/  ULOP3.LUT UR38, UR38, UR6, URZ, 0x3c, !UPT ;  /* 0x0000000626267292 */ /* 0x000fc8000f8e3c3f */
[----:B------:R-:W-:Y:S01]  /*1e60*/  @UP1 ULOP3.LUT UR38, UR38, 0x1, UR4, 0x78, !UPT ;  /* 0x0000000126261892 */ /* 0x000fe2000f8e7804 */
[----:B-12---:R-:W-:Y:S11]  /*1e70*/  @!P0 BRA `(.L_x_32) ;  /* 0x0000009800288947 */ /* 0x006ff60003800000 */
.L_x_321:
[----:B------:R-:W-:Y:S01]  /*1e80*/  IMAD.SHL.U32 R14, R19, 0x40, RZ ;  /* 0x00000040130e7824 */ /* 0x000fe200078e00ff */
[----:B------:R-:W-:Y:S01]  /*1e90*/  ULDC UR6, c[0x0][0x284] ;  /* 0x0000a10000067ab9 */ /* 0x000fe20000000800 */
[----:B0-----:R-:W-:Y:S01]  /*1ea0*/  IMAD.SHL.U32 R12, R22, 0x100, RZ ;  /* 0x00000100160c7824 */ /* 0x001fe200078e00ff */
[----:B------:R-:W-:Y:S01]  /*1eb0*/  SHF.R.S32.HI R165, RZ, 0x1f, R2 ;  /* 0x0000001fffa57819 */ /* 0x000fe20000011402 */
[----:B------:R-:W-:Y:S01]  /*1ec0*/  ULDC.64 UR4, c[0x0][0x5d0] ;  /* 0x0001740000047ab9 */ /* 0x000fe20000000a00 */
[----:B------:R-:W-:Y:S01]  /*1ed0*/  ISETP.GE.AND P0, PT, R14, UR6, PT ;  /* 0x000000060e007c0c */ /* 0x000fe2000bf06270 */
[----:B------:R-:W-:Y:S01]  /*1ee0*/  IMAD.WIDE.U32 R4, R2, UR4, R8 ;  /* 0x0000000402047c25 */ /* 0x000fe2000f8e0008 */
[----:B------:R-:W-:Y:S02]  /*1ef0*/  SHF.R.S32.HI R13, RZ, 0x1f, R12 ;  /* 0x0000001fff0d7819 */ /* 0x000fe4000001140c */
[C---:B------:R-:W-:Y:S01]  /*1f00*/  ISETP.GE.OR P0, PT, R12.reuse, R15, P0 ;  /* 0x0000000f0c00720c */ /* 0x040fe20000706670 */
[----:B------:R-:W-:Y:S01]  /*1f10*/  IMAD R3, R165, UR4, RZ ;  /* 0x00000004a5037c24 */ /* 0x000fe2000f8e02ff */
[----:B------:R-:W-:-:S03]  /*1f20*/  IADD3 R6, P1, R12, R4, RZ ;  /* 0x000000040c067210 */ /* 0x000fc60007f3e0ff */
[----:B------:R-:W-:-:S05]  /*1f30*/  IMAD R3, R2, UR5, R3 ;  /* 0x0000000502037c24 */ /* 0x000fca000f8e0203 */
[----:B------:R-:W-:-:S03]  /*1f40*/  IADD3.X R7, R13, R5, R3, P1, !PT ;  /* 0x000000050d077210 */ /* 0x000fc60000ffe403 */
[----:B------:R-:W-:Y:S05]  /*1f50*/  @P0 BRA `(.L_x_33) ;  /* 0x0000007c000c0947 */ /* 0x000fea0003800000 */
[----:B------:R-:W0:Y:S01]  /*1f60*/  LDC.64 R10, c[0x0][0x5c8] ;  /* 0x00017200ff0a7b82 */ /* 0x000e220000000a00 */
[----:B-----5:R-:W-:Y:S01]  /*1f70*/  FSETP.NEU.AND P0, PT, R152, RZ, PT ;  /* 0x000000ff9800720b */ /* 0x020fe20003f0d000 */
[----:B------:R-:W-:Y:S01]  /*1f80*/  IMAD R3, R156, -0x2, R15 ;  /* 0xfffffffe9c037824 */ /* 0x000fe200078e020f */
[----:B------:R-:W-:Y:S01]  /*1f90*/  BSSY B0, `(.L_x_33) ;  /* 0x00007bf000007945 */ /* 0x000fe20003800000 */
[----:B------:R-:W-:-:S04]  /*1fa0*/  IMAD.WIDE R162, R19, 0x40, R154 ;  /* 0x0000004013a27825 */ /* 0x000fc800078e029a */
[----:B-1----:R-:W-:Y:S02]  /*1fb0*/  IMAD.IADD R0, R3, 0x1, -R12 ;  /* 0x0000000103007824 */ /* 0x002fe400078e0a0c */
[----:B------:R-:W-:-:S03]  /*1fc0*/  IMAD.IADD R3, R161, 0x1, -R14 ;  /* 0x00000001a1037824 */ /* 0x000fc600078e0a0e */
[----:B------:R-:W-:-:S04]  /*1fd0*/  ISETP.GT.AND P2, PT, R0, RZ, PT ;  /* 0x000000ff0000720c */ /* 0x000fc80003f44270 */
[----:B------:R-:W-:Y:S01]  /*1fe0*/  ISETP.GT.AND P1, PT, R3, RZ, P2 ;  /* 0x000000ff0300720c */ /* 0x000fe20001724270 */
[-C--:B0-----:R-:W-:Y:S02]  /*1ff0*/  IMAD R4, R163, R10.reuse, RZ ;  /* 0x0000000aa3047224 */ /* 0x081fe400078e02ff */
[----:B------:R-:W-:-:S04]  /*2000*/  IMAD.WIDE.U32 R6, R162, R10, R6 ;  /* 0x0000000aa2067225 */ /* 0x000fc800078e0006 */
[----:B------:R-:W-:-:S04]  /*2010*/  IMAD R5, R162, R11, R4 ;  /* 0x0000000ba2057224 */ /* 0x000fc800078e0204 */
[----:B------:R-:W-:Y:S01]  /*2020*/  IMAD.IADD R179, R7, 0x1, R5 ;  /* 0x0000000107b37824 */ /* 0x000fe200078e0205 */
[----:B------:R-:W-:Y:S06]  /*2030*/  @!P0 BRA `(.L_x_34) ;  /* 0x0000005400a08947 */ /* 0x000fec0003800000 */
[----:B------:R-:W0:Y:S01]  /*2040*/  LDC.64 R20, c[0x0][0x5b8] ;  /* 0x00016e00ff147b82 */ /* 0x000e220000000a00 */
[----:B------:R-:W-:-:S07]  /*2050*/  ULDC.64 UR4, c[0x0][0x5c0] ;  /* 0x0001700000047ab9 */ /* 0x000fce0000000a00 */
[----:B------:R-:W1:Y:S08]  /*2060*/  LDC.64 R166, c[0x0][0x5b0] ;  /* 0x00016c00ffa67b82 */ /* 0x000e700000000a00 */
[----:B------:R-:W2:Y:S01]  /*2070*/  LDC.64 R14, c[0x0][0x5a8] ;  /* 0x00016a00ff0e7b82 */ /* 0x000ea20000000a00 */
[-C--:B0-----:R-:W-:Y:S02]  /*2080*/  IMAD R7, R165, R20.reuse, RZ ;  /* 0x00000014a5077224 */ /* 0x081fe400078e02ff */
[----:B------:R-:W-:-:S04]  /*2090*/  IMAD.WIDE.U32 R4, R2, R20, R8 ;  /* 0x0000001402047225 */ /* 0x000fc800078e0008 */
[----:B------:R-:W-:Y:S01]  /*20a0*/  IMAD R175, R2, R21, R7 ;  /* 0x0000001502af7224 */ /* 0x000fe200078e0207 */
[----:B------:R-:W-:Y:S01]  /*20b0*/  IADD3 R164, P0, R12, R4, RZ ;  /* 0x000000040ca47210 */ /* 0x000fe20007f1e0ff */
[----:B-1----:R-:W-:-:S03]  /*20c0*/  IMAD R4, R163, R166, RZ ;  /* 0x000000a6a3047224 */ /* 0x002fc600078e02ff */
[----:B------:R-:W-:Y:S01]  /*20d0*/  IADD3.X R165, R13, R5, R175, P0, !PT ;  /* 0x000000050da57210 */ /* 0x000fe200007fe4af */
[C---:B------:R-:W-:Y:S02]  /*20e0*/  IMAD R177, R162.reuse, R167, R4 ;  /* 0x000000a7a2b17224 */ /* 0x040fe400078e0204 */
[----:B------:R-:W-:-:S04]  /*20f0*/  IMAD.WIDE.U32 R4, R162, R166, R164 ;  /* 0x000000a6a2047225 */ /* 0x000fc800078e00a4 */
[----:B------:R-:W-:Y:S01]  /*2100*/  IMAD.IADD R5, R5, 0x1, R177 ;  /* 0x0000000105057824 */ /* 0x000fe200078e02b1 */
[----:B--2---:R-:W-:-:S04]  /*2110*/  LEA R168, P0, R4, R14, 0x1 ;  /* 0x0000000e04a87211 */ /* 0x004fc800078008ff */
[----:B------:R-:W-:-:S05]  /*2120*/  LEA.HI.X R169, R4, R15, R5, 0x1, P0 ;  /* 0x0000000f04a97211 */ /* 0x000fca00000f0c05 */
[----:B------:R0:W2:Y:S01]  /*2130*/  @P1 LDG.E.LTC128B.U16 R19, desc[UR36][R168.64] ;  /* 0x00000024a8131981 */ /* 0x0000a2000c1e1520 */
[----:B------:R-:W-:Y:S01]  /*2140*/  IMAD.WIDE.U32 R4, R162, R166, R12 ;  /* 0x000000a6a2047225 */ /* 0x000fe200078e000c */
[----:B------:R-:W-:Y:S02]  /*2150*/  BSSY B1, `(.L_x_35) ;  /* 0x0000014000017945 */ /* 0x000fe40003800000 */
[----:B------:R-:W-:-:S04]  /*2160*/  IADD3 R170, P0, R8, R4, RZ ;  /* 0x0000000408aa7210 */ /* 0x000fc80007f1e0ff */
[----:B------:R-:W-:Y:S01]  /*2170*/  IADD3.X R171, R9, R177, R5, P0, !PT ;  /* 0x000000b109ab7210 */ /* 0x000fe200007fe405 */
[----:B0-----:R-:W-:Y:S01]  /*2180*/  IMAD.SHL.U32 R168, R166, 0x8, RZ ;  /* 0x00000008a6a87824 */ /* 0x001fe200078e00ff */
[----:B------:R-:W-:Y:S02]  /*2190*/  LEA R4, P0, R6, UR4, 0x1 ;  /* 0x0000000406047c11 */ /* 0x000fe4000f8008ff */
[----:B------:R-:W-:Y:S01]  /*21a0*/  SHF.L.U64.HI R169, R166, 0x3, R167 ;  /* 0x00000003a6a97819 */ /* 0x000fe200000102a7 */
[----:B------:R-:W-:Y:S01]  /*21b0*/  IMAD.WIDE.U32 R170, R2, R20, R170 ;  /* 0x0000001402aa7225 */ /* 0x000fe200078e00aa */
[----:B------:R-:W-:Y:S02]  /*21c0*/  LEA.HI.X R5, R6, UR5, R179, 0x1, P0 ;  /* 0x0000000506057c11 */ /* 0x000fe400080f0cb3 */
[----:B------:R-:W-:Y:S02]  /*21d0*/  ISETP.GT.AND P0, PT, R0, 0x1, PT ;  /* 0x000000010000780c */ /* 0x000fe40003f04270 */
[----:B------:R-:W-:-:S02]  /*21e0*/  LEA R6, P4, R170, R14, 0x1 ;  /* 0x0000000eaa067211 */ /* 0x000fc400078808ff */
[----:B------:R-:W-:Y:S01]  /*21f0*/  ISETP.GT.AND P3, PT, R3, RZ, P0 ;  /* 0x000000ff0300720c */ /* 0x000fe20000764270 */
[----:B--2---:R-:W-:-:S04]  /*2200*/  IMAD.U32 R7, R19, 0x10000, RZ ;  /* 0x0001000013077824 */ /* 0x004fc800078e00ff */
[----:B------:R-:W-:-:S04]  /*2210*/  FMUL R7, R7, R152 ;  /* 0x0000009807077220 */ /* 0x000fc80000400000 */
[----:B------:R-:W-:-:S05]  /*2220*/  FFMA R7, R24, R153, R7 ;  /* 0x0000009918077223 */ /* 0x000fca0000000007 */
[----:B------:R-:W-:Y:S01]  /*2230*/  F2FP.BF16.F32.PACK_AB R21, RZ, R7 ;  /* 0x00000007ff15723e */ /* 0x000fe200000010ff */
[----:B------:R-:W-:-:S04]  /*2240*/  IMAD.IADD R7, R175, 0x1, R171 ;  /* 0x00000001af077824 */ /* 0x000fc800078e02ab */
[----:B------:R0:W-:Y:S01]  /*2250*/  @P1 STG.E.U16 desc[UR36][R4.64], R21 ;  /* 0x0000001504001986 */ /* 0x0001e2000c101524 */
[----:B------:R-:W-:Y:S01]  /*2260*/  LEA.HI.X R7, R170, R15, R7, 0x1, P4 ;  /* 0x0000000faa077211 */ /* 0x000fe200020f0c07 */
[----:B------:R-:W-:Y:S06]  /*2270*/  @!P3 BRA `(.L_x_36) ;  /* 0x000000000004b947 */ /* 0x000fec0003800000 */
[----:B------:R1:W5:Y:S02]  /*2280*/  LDG.E.LTC128B.U16 R19, desc[UR36][R6.64+0x2] ;  /* 0x0000022406137981 */ /* 0x000364000c1e1520 */
.L_x_36:
[----:B------:R-:W-:Y:S05]  /*2290*/  BSYNC B1 ;  /* 0x0000000000017941 */ /* 0x000fea0003800000 */
.L_x_35:
[----:B0----5:R-:W-:Y:S01]  /*22a0*/  IMAD.U32 R21, R19, 0x10000, RZ ;  /* 0x0001000013157824 */ /* 0x021fe200078e00ff */
[----:B------:R-:W-:Y:S01]  /*22b0*/  ISETP.GT.AND P2, PT, R3, 0x8, P2 ;  /* 0x000000080300780c */ /* 0x000fe20001744270 */
[----:B------:R-:W-:-:S04]  /*22c0*/  IMAD.WIDE.U32 R168, R162, R166, R168 ;  /* 0x000000a6a2a87225 */ /* 0x000fc800078e00a8 */
[----:B------:R-:W-:Y:S01]  /*22d0*/  FMUL R22, R21, R152 ;  /* 0x0000009815167220 */ /* 0x000fe20000400000 */
[----:B------:R-:W-:Y:S01]  /*22e0*/  IMAD.IADD R177, R177, 0x1, R169 ;  /* 0x00000001b1b17824 */ /* 0x000fe200078e02a9 */
[----:B------:R-:W-:Y:S02]  /*22f0*/  IADD3 R21, P1, R164, R168, RZ ;  /* 0x000000a8a4157210 */ /* 0x000fe40007f3e0ff */
[----:B------:R-:W-:-:S03]  /*2300*/  FFMA R22, R25, R153, R22 ;  /* 0x0000009919167223 */ /* 0x000fc60000000016 */
[----:B------:R-:W-:Y:S01]  /*2310*/  IMAD.X R164, R177, 0x1, R165, P1 ;  /* 0x00000001b1a47824 */ /* 0x000fe200008e06a5 */
[C---:B------:R-:W-:Y:S02]  /*2320*/  LEA R24, P1, R21.reuse, R14, 0x1 ;  /* 0x0000000e15187211 */ /* 0x040fe400078208ff */
[----:B------:R-:W-:Y:S02]  /*2330*/  F2FP.BF16.F32.PACK_AB R22, RZ, R22 ;  /* 0x00000016ff16723e */ /* 0x000fe400000010ff */
[----:B------:R-:W-:Y:S02]  /*2340*/  LEA.HI.X R25, R21, R15, R164, 0x1, P1 ;  /* 0x0000000f15197211 */ /* 0x000fe400008f0ca4 */
[----:B------:R-:W-:Y:S02]  /*2350*/  PRMT R21, R22, 0x7610, R21 ;  /* 0x0000761016157816 */ /* 0x000fe40000000015 */
[----:B------:R-:W-:-:S03]  /*2360*/  PRMT R22, R19, 0x7610, R22 ;  /* 0x0000761013167816 */ /* 0x000fc60000000016 */
[----:B------:R0:W-:Y:S04]  /*2370*/  @P3 STG.E.U16 desc[UR36][R4.64+0x2], R21 ;  /* 0x0000021504003986 */ /* 0x0001e8000c101524 */
[----:B------:R-:W2:Y:S01]  /*2380*/  @P2 LDG.E.LTC128B.U16 R22, desc[UR36][R24.64] ;  /* 0x0000002418162981 */ /* 0x000ea2000c1e1520 */
[----:B------:R-:W-:Y:S01]  /*2390*/  IADD3 R8, P1, P3, R8, R168, R12 ;  /* 0x000000a808087210 */ /* 0x000fe20007b3e00c */
[----:B------:R-:W-:Y:S01]  /*23a0*/  BSSY B1, `(.L_x_37) ;  /* 0x0000011000017945 */ /* 0x000fe20003800000 */
[C---:B------:R-:W-:Y:S02]  /*23b0*/  SHF.L.U64.HI R11, R10.reuse, 0x4, R11 ;  /* 0x000000040a0b7819 */ /* 0x040fe4000001020b */
[----:B------:R-:W-:Y:S02]  /*23c0*/  IADD3.X R9, R9, R177, R13, P1, P3 ;  /* 0x000000b109097210 */ /* 0x000fe40000fe640d */
[----:B------:R-:W-:-:S02]  /*23d0*/  LEA R10, P1, R10, R4, 0x4 ;  /* 0x000000040a0a7211 */ /* 0x000fc400078220ff */
[----:B------:R-:W-:Y:S01]  /*23e0*/  ISETP.GT.AND P0, PT, R3, 0x8, P0 ;  /* 0x000000080300780c */ /* 0x000fe20000704270 */
[----:B0-----:R-:W-:-:S04]  /*23f0*/  IMAD.WIDE.U32 R20, R2, R20, R8 ;  /* 0x0000001402147225 */ /* 0x001fc800078e0008 */
[----:B------:R-:W-:Y:S01]  /*2400*/  IMAD.X R11, R11, 0x1, R5, P1 ;  /* 0x000000010b0b7824 */ /* 0x000fe200008e0605 */
[----:B------:R-:W-:Y:S01]  /*2410*/  LEA R8, P3, R20, R14, 0x1 ;  /* 0x0000000e14087211 */ /* 0x000fe200078608ff */
[----:B------:R-:W-:-:S05]  /*2420*/  IMAD.IADD R2, R175, 0x1, R21 ;  /* 0x00000001af027824 */ /* 0x000fca00078e0215 */
[----:B------:R-:W-:Y:S01]  /*2430*/  LEA.HI.X R9, R20, R15, R2, 0x1, P3 ;  /* 0x0000000f14097211 */ /* 0x000fe200018f0c02 */
[----:B--2---:R-:W-:-:S04]  /*2440*/  IMAD.U32 R19, R22, 0x10000, RZ ;  /* 0x0001000016137824 */ /* 0x004fc800078e00ff */
[----:B------:R-:W-:-:S04]  /*2450*/  FMUL R19, R19, R152 ;  /* 0x0000009813137220 */ /* 0x000fc80000400000 */
[----:B------:R-:W-:-:S05]  /*2460*/  FFMA R19, R26, R153, R19 ;  /* 0x000000991a137223 */ /* 0x000fca0000000013 */
[----:B------:R-:W-:-:S05]  /*2470*/  F2FP.BF16.F32.PACK_AB R19, RZ, R19 ;  /* 0x00000013ff13723e */ /* 0x000fca00000010ff */
[----:B------:R0:W-:Y:S01]  /*2480*/  @P2 STG.E.U16 desc[UR36][R10.64], R19 ;  /* 0x000000130a002986 */ /* 0x0001e2000c101524 */
[----:B------:R-:W-:Y:S05]  /*2490*/  @!P0 BRA `(.L_x_38) ;  /* 0x0000000000048947 */ /* 0x000fea0003800000 */
[----:B------:R2:W5:Y:S02]  /*24a0*/  LDG.E.LTC128B.U16 R22, desc[UR36][R8.64+0x2] ;  /* 0x0000022408167981 */ /* 0x000564000c1e1520 */
.L_x_38:
[----:B------:R-:W-:Y:S05]  /*24b0*/  BSYNC B1 ;  /* 0x0000000000017941 */ /* 0x000fea0003800000 */
.L_x_37:
[----:B-----5:R-:W-:Y:S01]  /*24c0*/  IMAD.U32 R13, R22, 0x10000, RZ ;  /* 0x00010000160d7824 */ /* 0x020fe200078e00ff */
[----:B------:R-:W-:Y:S01]  /*24d0*/  ISETP.GT.AND P1, PT, R0, 0x8, PT ;  /* 0x000000080000780c */ /* 0x000fe20003f24270 */
[----:B------:R-:W-:Y:S02]  /*24e0*/  BSSY B1, `(.L_x_39) ;  /* 0x0000008000017945 */ /* 0x000fe40003800000 */
[----:B------:R-:W-:Y:S01]  /*24f0*/  FMUL R2, R13, R152 ;  /* 0x000000980d027220 */ /* 0x000fe20000400000 */
[----:B------:R-:W-:-:S03]  /*2500*/  ISETP.GT.AND P2, PT, R3, RZ, P1 ;  /* 0x000000ff0300720c */ /* 0x000fc60000f44270 */
[----:B------:R-:W-:-:S05]  /*2510*/  FFMA R2, R27, R153, R2 ;  /* 0x000000991b027223 */ /* 0x000fca0000000002 */
[----:B------:R-:W-:-:S05]  /*2520*/  F2FP.BF16.F32.PACK_AB R2, RZ, R2 ;  /* 0x00000002ff02723e */ /* 0x000fca00000010ff */
[----:B------:R3:W-:Y:S01]  /*2530*/  @P0 STG.E.U16 desc[UR36][R10.64+0x2], R2 ;  /* 0x000002020a000986 */ /* 0x0007e2000c101524 */
[----:B------:R-:W-:Y:S05]  /*2540*/  @!P2 BRA `(.L_x_40) ;  /* 0x000000000004a947 */ /* 0x000fea0003800000 */
[----:B------:R4:W5:Y:S02]  /*2550*/  LDG.E.LTC128B.U16 R22, desc[UR36][R6.64+0x10] ;  /* 0x0000102406167981 */ /* 0x000964000c1e1520 */
.L_x_40:
[----:B------:R-:W-:Y:S05]  /*2560*/  BSYNC B1 ;  /* 0x0000000000017941 */ /* 0x000fea0003800000 */
.L_x_39:
        /* <DEDUP_REMOVED lines=10> */
.L_x_42:
[----:B------:R-:W-:Y:S05]  /*2610*/  BSYNC B1 ;  /* 0x0000000000017941 */ /* 0x000fea0003800000 */
.L_x_41:
[----:B0----5:R-:W-:Y:S01]  /*2620*/  IMAD.U32 R13, R22, 0x10000, RZ ;  /* 0x00010000160d7824 */ /* 0x021fe200078e00ff */
[----:B------:R-:W-:Y:S01]  /*2630*/  ISETP.GT.AND P1, PT, R3, 0x8, P1 ;  /* 0x000000080300780c */ /* 0x000fe20000f24270 */
[----:B------:R-:W-:Y:S02]  /*2640*/  BSSY B1, `(.L_x_43) ;  /* 0x0000007000017945 */ /* 0x000fe40003800000 */
[----:B---3--:R-:W-:-:S04]  /*2650*/  FMUL R2, R13, R152 ;  /* 0x000000980d027220 */ /* 0x008fc80000400000 */
[----:B------:R-:W-:-:S05]  /*2660*/  FFMA R2, R29, R153, R2 ;  /* 0x000000991d027223 */ /* 0x000fca0000000002 */
[----:B------:R-:W-:-:S05]  /*2670*/  F2FP.BF16.F32.PACK_AB R2, RZ, R2 ;  /* 0x00000002ff02723e */ /* 0x000fca00000010ff */
[----:B------:R0:W-:Y:S01]  /*2680*/  @P3 STG.E.U16 desc[UR36][R4.64+0x12], R2 ;  /* 0x0000120204003986 */ /* 0x0001e2000c101524 */
[----:B------:R-:W-:Y:S05]  /*2690*/  @!P1 BRA `(.L_x_44) ;  /* 0x0000000000049947 */ /* 0x000fea0003800000 */
[----:B------:R3:W5:Y:S02]  /*26a0*/  LDG.E.LTC128B.U16 R22, desc[UR36][R8.64+0x10] ;  /* 0x0000102408167981 */ /* 0x000764000c1e1520 */
.L_x_44:
[----:B------:R-:W-:Y:S05]  /*26b0*/  BSYNC B1 ;  /* 0x0000000000017941 */ /* 0x000fea0003800000 */
.L_x_43:
[----:B-----5:R-:W-:Y:S01]  /*26c0*/  IMAD.U32 R13, R22, 0x10000, RZ ;  /* 0x00010000160d7824 */ /* 0x020fe200078e00ff */
[----:B------:R-:W-:Y:S01]  /*26d0*/  ISETP.GT.AND P0, PT, R3, 0x8, P0 ;  /* 0x000000080300780c */ /* 0x000fe20000704270 */
[----:B------:R-:W-:Y:S02]  /*26e0*/  BSSY B1, `(.L_x_45) ;  /* 0x0000007000017945 */ /* 0x000fe40003800000 */
[----:B------:R-:W-:-:S04]  /*26f0*/  FMUL R13, R13, R152 ;  /* 0x000000980d0d7220 */ /* 0x000fc80000400000 */
[----:B------:R-:W-:-:S05]  /*2700*/  FFMA R13, R30, R153, R13 ;  /* 0x000000991e0d7223 */ /* 0x000fca000000000d */
[----:B------:R-:W-:-:S05]  /*2710*/  F2FP.BF16.F32.PACK_AB R13, RZ, R13 ;  /* 0x0000000dff0d723e */ /* 0x000fca00000010ff */
[----:B------:R0:W-:Y:S01]  /*2720*/  @P1 STG.E.U16 desc[UR36][R10.64+0x10], R13 ;  /* 0x0000100d0a001986 */ /* 0x0001e2000c101524 */
[----:B------:R-:W-:Y:S05]  /*2730*/  @!P0 BRA `(.L_x_46) ;  /* 0x0000000000048947 */ /* 0x000fea0003800000 */
[----:B------:R0:W5:Y:S02]  /*2740*/  LDG.E.LTC128B.U16 R22, desc[UR36][R8.64+0x12] ;  /* 0x0000122408167981 */ /* 0x000164000c1e1520 */
.L_x_46:
[----:B------:R-:W-:Y:S05]  /*2750*/  BSYNC B1 ;  /* 0x0000000000017941 */ /* 0x000fea0003800000 */
.L_x_45:
[----:B0----5:R-:W-:Y:S01]  /*2760*/  IMAD.U32 R13, R22, 0x10000, RZ ;  /* 0x00010000160d7824 */ /* 0x021fe200078e00ff */
        /* <DEDUP_REMOVED lines=9> */
.L_x_48:
[----:B------:R-:W-:Y:S05]  /*2800*/  BSYNC B1 ;  /* 0x0000000000017941 */ /* 0x000fea0003800000 */
.L_x_47:
        /* <DEDUP_REMOVED lines=10> */
.L_x_50:
[----:B------:R-:W-:Y:S05]  /*28b0*/  BSYNC B1 ;  /* 0x0000000000017941 */ /* 0x000fea0003800000 */
.L_x_49:
[----:B0----5:R-:W-:Y:S01]  /*28c0*/  IMAD.U32 R13, R22, 0x10000, RZ ;  /* 0x00010000160d7824 */ /* 0x021fe200078e00ff */
        /* <DEDUP_REMOVED lines=8> */
.L_x_52:
[----:B------:R-:W-:Y:S05]  /*2950*/  BSYNC B1 ;  /* 0x0000000000017941 */ /* 0x000fea0003800000 */
.L_x_51:
        /* <DEDUP_REMOVED lines=9> */
.L_x_54:
[----:B------:R-:W-:Y:S05]  /*29f0*/  BSYNC B1 ;  /* 0x0000000000017941 */ /* 0x000fea0003800000 */
.L_x_53:
        /* <DEDUP_REMOVED lines=10> */
.L_x_56:
[----:B------:R-:W-:Y:S05]  /*2aa0*/  BSYNC B1 ;  /* 0x0000000000017941 */ /* 0x000fea0003800000 */
.L_x_55:
        /* <DEDUP_REMOVED lines=10> */
.L_x_58:
[----:B------:R-:W-:Y:S05]  /*2b50*/  BSYNC B1 ;  /* 0x0000000000017941 */ /* 0x000fea0003800000 */
.L_x_57:
        /* <DEDUP_REMOVED lines=9> */
.L_x_60:
[----:B------:R-:W-:Y:S05]  /*2bf0*/  BSYNC B1 ;  /* 0x0000000000017941 */ /* 0x000fea0003800000 */
.L_x_59:
        /* <DEDUP_REMOVED lines=9> */
.L_x_62:
[----:B------:R-:W-:Y:S05]  /*2c90*/  BSYNC B1 ;  /* 0x0000000000017941 */ /* 0x000fea0003800000 */
.L_x_61:
        /* <DEDUP_REMOVED lines=10> */
.L_x_64:
[----:B------:R-:W-:Y:S05]  /*2d40*/  BSYNC B1 ;  /* 0x0000000000017941 */ /* 0x000fea0003800000 */
.L_x_63:
        /* <DEDUP_REMOVED lines=10> */
.L_x_66:
[----:B------:R-:W-:Y:S05]  /*2df0*/  BSYNC B1 ;  /* 0x0000000000017941 */ /* 0x000fea0003800000 */
.L_x_65:
        /* <DEDUP_REMOVED lines=9> */
.L_x_68:
[----:B------:R-:W-:Y:S05]  /*2e90*/  BSYNC B1 ;  /* 0x0000000000017941 */ /* 0x000fea0003800000 */
.L_x_67:
        /* <DEDUP_REMOVED lines=9> */
.L_x_70:
[----:B------:R-:W-:Y:S05]  /*2f30*/  BSYNC B1 ;  /* 0x0000000000017941 */ /* 0x000fea0003800000 */
.L_x_69:
        /* <DEDUP_REMOVED lines=10> */
.L_x_72:
[----:B------:R-:W-:Y:S05]  /*2fe0*/  BSYNC B1 ;  /* 0x0000000000017941 */ /* 0x000fea0003800000 */
.L_x_71:
        /* <DEDUP_REMOVED lines=10> */
.L_x_74:
[----:B------:R-:W-:Y:S05]  /*3090*/  BSYNC B1 ;  /* 0x0000000000017941 */ /* 0x000fea0003800000 */
.L_x_73:
        /* <DEDUP_REMOVED lines=9> */
.L_x_76:
[----:B------:R-:W-:Y:S05]  /*3130*/  BSYNC B1 ;  /* 0x0000000000017941 */ /* 0x000fea0003800000 */
.L_x_75:
        /* <DEDUP_REMOVED lines=9> */
.L_x_78:
[----:B------:R-:W-:Y:S05]  /*31d0*/  BSYNC B1 ;  /* 0x0000000000017941 */ /* 0x000fea0003800000 */
.L_x_77:
        /* <DEDUP_REMOVED lines=10> */
.L_x_80:
[----:B------:R-:W-:Y:S05]  /*3280*/  BSYNC B1 ;  /* 0x0000000000017941 */ /* 0x000fea0003800000 */
.L_x_79:
        /* <DEDUP_REMOVED lines=10> */
.L_x_82:
[----:B------:R-:W-:Y:S05]  /*3330*/  BSYNC B1 ;  /* 0x0000000000017941 */ /* 0x000fea0003800000 */
.L_x_81:
        /* <DEDUP_REMOVED lines=9> */
.L_x_84:
[----:B------:R-:W-:Y:S05]  /*33d0*/  BSYNC B1 ;  /* 0x0000000000017941 */ /* 0x000fea0003800000 */
.L_x_83:
        /* <DEDUP_REMOVED lines=9> */
.L_x_86:
[----:B------:R-:W-:Y:S05]  /*3470*/  BSYNC B1 ;  /* 0x0000000000017941 */ /* 0x000fea0003800000 */
.L_x_85:
        /* <DEDUP_REMOVED lines=10> */
.L_x_88:
[----:B------:R-:W-:Y:S05]  /*3520*/  BSYNC B1 ;  /* 0x0000000000017941 */ /* 0x000fea0003800000 */
.L_x_87:
        /* <DEDUP_REMOVED lines=10> */
.L_x_90:
[----:B------:R-:W-:Y:S05]  /*35d0*/  BSYNC B1 ;  /* 0x0000000000017941 */ /* 0x000fea0003800000 */
.L_x_89:
        /* <DEDUP_REMOVED lines=9> */
.L_x_92:
[----:B------:R-:W-:Y:S05]  /*3670*/  BSYNC B1 ;  /* 0x0000000000017941 */ /* 0x000fea0003800000 */
.L_x_91:
        /* <DEDUP_REMOVED lines=9> */
.L_x_94:
[----:B------:R-:W-:Y:S05]  /*3710*/  BSYNC B1 ;  /* 0x0000000000017941 */ /* 0x000fea0003800000 */
.L_x_93:
        /* <DEDUP_REMOVED lines=10> */
.L_x_96:
[----:B------:R-:W-:Y:S05]  /*37c0*/  BSYNC B1 ;  /* 0x0000000000017941 */ /* 0x000fea0003800000 */
.L_x_95:
        /* <DEDUP_REMOVED lines=10> */
.L_x_98:
[----:B------:R-:W-:Y:S05]  /*3870*/  BSYNC B1 ;  /* 0x0000000000017941 */ /* 0x000fea0003800000 */
.L_x_97:
        /* <DEDUP_REMOVED lines=9> */
.L_x_100:
[----:B------:R-:W-:Y:S05]  /*3910*/  BSYNC B1 ;  /* 0x0000000000017941 */ /* 0x000fea0003800000 */
.L_x_99:
        /* <DEDUP_REMOVED lines=9> */
.L_x_102:
[----:B------:R-:W-:Y:S05]  /*39b0*/  BSYNC B1 ;  /* 0x0000000000017941 */ /* 0x000fea0003800000 */
.L_x_101:
        /* <DEDUP_REMOVED lines=10> */
.L_x_104:
[----:B------:R-:W-:Y:S05]  /*3a60*/  BSYNC B1 ;  /* 0x0000000000017941 */ /* 0x000fea0003800000 */
.L_x_103:
        /* <DEDUP_REMOVED lines=10> */
.L_x_106:
[----:B------:R-:W-:Y:S05]  /*3b10*/  BSYNC B1 ;  /* 0x0000000000017941 */ /* 0x000fea0003800000 */
.L_x_105:
        /* <DEDUP_REMOVED lines=9> */
.L_x_108:
[----:B------:R-:W-:Y:S05]  /*3bb0*/  BSYNC B1 ;  /* 0x0000000000017941 */ /* 0x000fea0003800000 */
.L_x_107:
        /* <DEDUP_REMOVED lines=9> */
.L_x_110:
[----:B------:R-:W-:Y:S05]  /*3c50*/  BSYNC B1 ;  /* 0x0000000000017941 */ /* 0x000fea0003800000 */
.L_x_109:
        /* <DEDUP_REMOVED lines=10> */
.L_x_112:
[----:B------:R-:W-:Y:S05]  /*3d00*/  BSYNC B1 ;  /* 0x0000000000017941 */ /* 0x000fea0003800000 */
.L_x_111:
        /* <DEDUP_REMOVED lines=10> */
.L_x_114:
[----:B------:R-:W-:Y:S05]  /*3db0*/  BSYNC B1 ;  /* 0x0000000000017941 */ /* 0x000fea0003800000 */
.L_x_113:
        /* <DEDUP_REMOVED lines=9> */
.L_x_116:
[----:B------:R-:W-:Y:S05]  /*3e50*/  BSYNC B1 ;  /* 0x0000000000017941 */ /* 0x000fea0003800000 */
.L_x_115:
        /* <DEDUP_REMOVED lines=9> */
.L_x_118:
[----:B------:R-:W-:Y:S05]  /*3ef0*/  BSYNC B1 ;  /* 0x0000000000017941 */ /* 0x000fea0003800000 */
.L_x_117:
        /* <DEDUP_REMOVED lines=10> */
.L_x_120:
[----:B------:R-:W-:Y:S05]  /*3fa0*/  BSYNC B1 ;  /* 0x0000000000017941 */ /* 0x000fea0003800000 */
.L_x_119:
        /* <DEDUP_REMOVED lines=10> */
.L_x_122:
[----:B------:R-:W-:Y:S05]  /*4050*/  BSYNC B1 ;  /* 0x0000000000017941 */ /* 0x000fea0003800000 */
.L_x_121:
        /* <DEDUP_REMOVED lines=9> */
.L_x_124:
[----:B------:R-:W-:Y:S05]  /*40f0*/  BSYNC B1 ;  /* 0x0000000000017941 */ /* 0x000fea0003800000 */
.L_x_123:
        /* <DEDUP_REMOVED lines=9> */
.L_x_126:
[----:B------:R-:W-:Y:S05]  /*4190*/  BSYNC B1 ;  /* 0x0000000000017941 */ /* 0x000fea0003800000 */
.L_x_125:
        /* <DEDUP_REMOVED lines=10> */
.L_x_128:
[----:B------:R-:W-:Y:S05]  /*4240*/  BSYNC B1 ;  /* 0x0000000000017941 */ /* 0x000fea0003800000 */
.L_x_127:
        /* <DEDUP_REMOVED lines=10> */
.L_x_130:
[----:B------:R-:W-:Y:S05]  /*42f0*/  BSYNC B1 ;  /* 0x0000000000017941 */ /* 0x000fea0003800000 */
.L_x_129:
        /* <DEDUP_REMOVED lines=9> */
.L_x_132:
[----:B------:R-:W-:Y:S05]  /*4390*/  BSYNC B1 ;  /* 0x0000000000017941 */ /* 0x000fea0003800000 */
.L_x_131:
        /* <DEDUP_REMOVED lines=9> */
.L_x_134:
[----:B------:R-:W-:Y:S05]  /*4430*/  BSYNC B1 ;  /* 0x0000000000017941 */ /* 0x000fea0003800000 */
.L_x_133:
        /* <DEDUP_REMOVED lines=10> */
.L_x_136:
[----:B------:R-:W-:Y:S05]  /*44e0*/  BSYNC B1 ;  /* 0x0000000000017941 */ /* 0x000fea0003800000 */
.L_x_135:
        /* <DEDUP_REMOVED lines=10> */
.L_x_138:
[----:B------:R-:W-:Y:S05]  /*4590*/  BSYNC B1 ;  /* 0x0000000000017941 */ /* 0x000fea0003800000 */
.L_x_137:
        /* <DEDUP_REMOVED lines=9> */
.L_x_140:
[----:B------:R-:W-:Y:S05]  /*4630*/  BSYNC B1 ;  /* 0x0000000000017941 */ /* 0x000fea0003800000 */
.L_x_139:
        /* <DEDUP_REMOVED lines=9> */
.L_x_142:
[----:B------:R-:W-:Y:S05]  /*46d0*/  BSYNC B1 ;  /* 0x0000000000017941 */ /* 0x000fea0003800000 */
.L_x_141:
        /* <DEDUP_REMOVED lines=10> */
.L_x_144:
[----:B------:R-:W-:Y:S05]  /*4780*/  BSYNC B1 ;  /* 0x0000000000017941 */ /* 0x000fea0003800000 */
.L_x_143:
        /* <DEDUP_REMOVED lines=10> */
.L_x_146:
[----:B------:R-:W-:Y:S05]  /*4830*/  BSYNC B1 ;  /* 0x0000000000017941 */ /* 0x000fea0003800000 */
.L_x_145:
        /* <DEDUP_REMOVED lines=9> */
.L_x_148:
[----:B------:R-:W-:Y:S05]  /*48d0*/  BSYNC B1 ;  /* 0x0000000000017941 */ /* 0x000fea0003800000 */
.L_x_147:
        /* <DEDUP_REMOVED lines=9> */
.L_x_150:
[----:B------:R-:W-:Y:S05]  /*4970*/  BSYNC B1 ;  /* 0x0000000000017941 */ /* 0x000fea0003800000 */
.L_x_149:
        /* <DEDUP_REMOVED lines=10> */
.L_x_152:
[----:B------:R-:W-:Y:S05]  /*4a20*/  BSYNC B1 ;  /* 0x0000000000017941 */ /* 0x000fea0003800000 */
.L_x_151:
        /* <DEDUP_REMOVED lines=10> */
.L_x_154:
[----:B------:R-:W-:Y:S05]  /*4ad0*/  BSYNC B1 ;  /* 0x0000000000017941 */ /* 0x000fea0003800000 */
.L_x_153:
        /* <DEDUP_REMOVED lines=9> */
.L_x_156:
[----:B------:R-:W-:Y:S05]  /*4b70*/  BSYNC B1 ;  /* 0x0000000000017941 */ /* 0x000fea0003800000 */
.L_x_155:
        /* <DEDUP_REMOVED lines=9> */
.L_x_158:
[----:B------:R-:W-:Y:S05]  /*4c10*/  BSYNC B1 ;  /* 0x0000000000017941 */ /* 0x000fea0003800000 */
.L_x_157:
        /* <DEDUP_REMOVED lines=10> */
.L_x_160:
[----:B------:R-:W-:Y:S05]  /*4cc0*/  BSYNC B1 ;  /* 0x0000000000017941 */ /* 0x000fea0003800000 */
.L_x_159:
        /* <DEDUP_REMOVED lines=10> */
.L_x_162:
[----:B------:R-:W-:Y:S05]  /*4d70*/  BSYNC B1 ;  /* 0x0000000000017941 */ /* 0x000fea0003800000 */
.L_x_161:
        /* <DEDUP_REMOVED lines=9> */
.L_x_164:
[----:B------:R-:W-:Y:S05]  /*4e10*/  BSYNC B1 ;  /* 0x0000000000017941 */ /* 0x000fea0003800000 */
.L_x_163:
        /* <DEDUP_REMOVED lines=9> */
.L_x_166:
[----:B------:R-:W-:Y:S05]  /*4eb0*/  BSYNC B1 ;  /* 0x0000000000017941 */ /* 0x000fea0003800000 */
.L_x_165:
        /* <DEDUP_REMOVED lines=10> */
.L_x_168:
[----:B------:R-:W-:Y:S05]  /*4f60*/  BSYNC B1 ;  /* 0x0000000000017941 */ /* 0x000fea0003800000 */
.L_x_167:
        /* <DEDUP_REMOVED lines=10> */
.L_x_170:
[----:B------:R-:W-:Y:S05]  /*5010*/  BSYNC B1 ;  /* 0x0000000000017941 */ /* 0x000fea0003800000 */
.L_x_169:
        /* <DEDUP_REMOVED lines=9> */
.L_x_172:
[----:B------:R-:W-:Y:S05]  /*50b0*/  BSYNC B1 ;  /* 0x0000000000017941 */ /* 0x000fea0003800000 */
.L_x_171:
        /* <DEDUP_REMOVED lines=9> */
.L_x_174:
[----:B------:R-:W-:Y:S05]  /*5150*/  BSYNC B1 ;  /* 0x0000000000017941 */ /* 0x000fea0003800000 */
.L_x_173:
        /* <DEDUP_REMOVED lines=10> */
.L_x_176:
[----:B------:R-:W-:Y:S05]  /*5200*/  BSYNC B1 ;  /* 0x0000000000017941 */ /* 0x000fea0003800000 */
.L_x_175:
        /* <DEDUP_REMOVED lines=10> */
.L_x_178:
[----:B------:R-:W-:Y:S05]  /*52b0*/  BSYNC B1 ;  /* 0x0000000000017941 */ /* 0x000fea0003800000 */
.L_x_177:
        /* <DEDUP_REMOVED lines=9> */
.L_x_180:
[----:B------:R-:W-:Y:S05]  /*5350*/  BSYNC B1 ;  /* 0x0000000000017941 */ /* 0x000fea0003800000 */
.L_x_179:
        /* <DEDUP_REMOVED lines=9> */
.L_x_182:
[----:B------:R-:W-:Y:S05]  /*53f0*/  BSYNC B1 ;  /* 0x0000000000017941 */ /* 0x000fea0003800000 */
.L_x_181:
        /* <DEDUP_REMOVED lines=10> */
.L_x_184:
[----:B------:R-:W-:Y:S05]  /*54a0*/  BSYNC B1 ;  /* 0x0000000000017941 */ /* 0x000fea0003800000 */
.L_x_183:
        /* <DEDUP_REMOVED lines=10> */
.L_x_186:
[----:B------:R-:W-:Y:S05]  /*5550*/  BSYNC B1 ;  /* 0x0000000000017941 */ /* 0x000fea0003800000 */
.L_x_185:
        /* <DEDUP_REMOVED lines=9> */
.L_x_188:
[----:B------:R-:W-:Y:S05]  /*55f0*/  BSYNC B1 ;  /* 0x0000000000017941 */ /* 0x000fea0003800000 */
.L_x_187:
        /* <DEDUP_REMOVED lines=9> */
.L_x_190:
[----:B------:R-:W-:Y:S05]  /*5690*/  BSYNC B1 ;  /* 0x0000000000017941 */ /* 0x000fea0003800000 */
.L_x_189:
        /* <DEDUP_REMOVED lines=10> */
.L_x_192:
[----:B------:R-:W-:Y:S05]  /*5740*/  BSYNC B1 ;  /* 0x0000000000017941 */ /* 0x000fea0003800000 */
.L_x_191:
        /* <DEDUP_REMOVED lines=10> */
.L_x_194:
[----:B------:R-:W-:Y:S05]  /*57f0*/  BSYNC B1 ;  /* 0x0000000000017941 */ /* 0x000fea0003800000 */
.L_x_193:
        /* <DEDUP_REMOVED lines=9> */
.L_x_196:
[----:B------:R-:W-:Y:S05]  /*5890*/  BSYNC B1 ;  /* 0x0000000000017941 */ /* 0x000fea0003800000 */
.L_x_195:
        /* <DEDUP_REMOVED lines=9> */
.L_x_198:
[----:B------:R-:W-:Y:S05]  /*5930*/  BSYNC B1 ;  /* 0x0000000000017941 */ /* 0x000fea0003800000 */
.L_x_197:
        /* <DEDUP_REMOVED lines=10> */
.L_x_200:
[----:B------:R-:W-:Y:S05]  /*59e0*/  BSYNC B1 ;  /* 0x0000000000017941 */ /* 0x000fea0003800000 */
.L_x_199:
        /* <DEDUP_REMOVED lines=10> */
.L_x_202:
[----:B------:R-:W-:Y:S05]  /*5a90*/  BSYNC B1 ;  /* 0x0000000000017941 */ /* 0x000fea0003800000 */
.L_x_201:
        /* <DEDUP_REMOVED lines=9> */
.L_x_204:
[----:B------:R-:W-:Y:S05]  /*5b30*/  BSYNC B1 ;  /* 0x0000000000017941 */ /* 0x000fea0003800000 */
.L_x_203:
        /* <DEDUP_REMOVED lines=9> */
.L_x_206:
[----:B------:R-:W-:Y:S05]  /*5bd0*/  BSYNC B1 ;  /* 0x0000000000017941 */ /* 0x000fea0003800000 */
.L_x_205:
        /* <DEDUP_REMOVED lines=10> */
.L_x_208:
[----:B------:R-:W-:Y:S05]  /*5c80*/  BSYNC B1 ;  /* 0x0000000000017941 */ /* 0x000fea0003800000 */
.L_x_207:
        /* <DEDUP_REMOVED lines=10> */
.L_x_210:
[----:B------:R-:W-:Y:S05]  /*5d30*/  BSYNC B1 ;  /* 0x0000000000017941 */ /* 0x000fea0003800000 */
.L_x_209:
        /* <DEDUP_REMOVED lines=9> */
.L_x_212:
[----:B------:R-:W-:Y:S05]  /*5dd0*/  BSYNC B1 ;  /* 0x0000000000017941 */ /* 0x000fea0003800000 */
.L_x_211:
        /* <DEDUP_REMOVED lines=9> */
.L_x_214:
[----:B------:R-:W-:Y:S05]  /*5e70*/  BSYNC B1 ;  /* 0x0000000000017941 */ /* 0x000fea0003800000 */
.L_x_213:
        /* <DEDUP_REMOVED lines=10> */
.L_x_216:
[----:B------:R-:W-:Y:S05]  /*5f20*/  BSYNC B1 ;  /* 0x0000000000017941 */ /* 0x000fea0003800000 */
.L_x_215:
        /* <DEDUP_REMOVED lines=10> */
.L_x_218:
[----:B------:R-:W-:Y:S05]  /*5fd0*/  BSYNC B1 ;  /* 0x0000000000017941 */ /* 0x000fea0003800000 */
.L_x_217:
        /* <DEDUP_REMOVED lines=9> */
.L_x_220:
[----:B------:R-:W-:Y:S05]  /*6070*/  BSYNC B1 ;  /* 0x0000000000017941 */ /* 0x000fea0003800000 */
.L_x_219:
        /* <DEDUP_REMOVED lines=9> */
.L_x_222:
[----:B------:R-:W-:Y:S05]  /*6110*/  BSYNC B1 ;  /* 0x0000000000017941 */ /* 0x000fea0003800000 */
.L_x_221:
        /* <DEDUP_REMOVED lines=10> */
.L_x_224:
[----:B------:R-:W-:Y:S05]  /*61c0*/  BSYNC B1 ;  /* 0x0000000000017941 */ /* 0x000fea0003800000 */
.L_x_223:
        /* <DEDUP_REMOVED lines=10> */
.L_x_226:
[----:B------:R-:W-:Y:S05]  /*6270*/  BSYNC B1 ;  /* 0x0000000000017941 */ /* 0x000fea0003800000 */
.L_x_225:
        /* <DEDUP_REMOVED lines=9> */
.L_x_228:
[----:B------:R-:W-:Y:S05]  /*6310*/  BSYNC B1 ;  /* 0x0000000000017941 */ /* 0x000fea0003800000 */
.L_x_227:
        /* <DEDUP_REMOVED lines=9> */
.L_x_230:
[----:B------:R-:W-:Y:S05]  /*63b0*/  BSYNC B1 ;  /* 0x0000000000017941 */ /* 0x000fea0003800000 */
.L_x_229:
        /* <DEDUP_REMOVED lines=10> */
.L_x_232:
[----:B------:R-:W-:Y:S05]  /*6460*/  BSYNC B1 ;  /* 0x0000000000017941 */ /* 0x000fea0003800000 */
.L_x_231:
        /* <DEDUP_REMOVED lines=10> */
.L_x_234:
[----:B------:R-:W-:Y:S05]  /*6510*/  BSYNC B1 ;  /* 0x0000000000017941 */ /* 0x000fea0003800000 */
.L_x_233:
        /* <DEDUP_REMOVED lines=9> */
.L_x_236:
[----:B------:R-:W-:Y:S05]  /*65b0*/  BSYNC B1 ;  /* 0x0000000000017941 */ /* 0x000fea0003800000 */
.L_x_235:
        /* <DEDUP_REMOVED lines=9> */
.L_x_238:
[----:B------:R-:W-:Y:S05]  /*6650*/  BSYNC B1 ;  /* 0x0000000000017941 */ /* 0x000fea0003800000 */
.L_x_237:
        /* <DEDUP_REMOVED lines=10> */
.L_x_240:
[----:B------:R-:W-:Y:S05]  /*6700*/  BSYNC B1 ;  /* 0x0000000000017941 */ /* 0x000fea0003800000 */
.L_x_239:
        /* <DEDUP_REMOVED lines=10> */
.L_x_242:
[----:B------:R-:W-:Y:S05]  /*67b0*/  BSYNC B1 ;  /* 0x0000000000017941 */ /* 0x000fea0003800000 */
.L_x_241:
        /* <DEDUP_REMOVED lines=9> */
.L_x_244:
[----:B------:R-:W-:Y:S05]  /*6850*/  BSYNC B1 ;  /* 0x0000000000017941 */ /* 0x000fea0003800000 */
.L_x_243:
        /* <DEDUP_REMOVED lines=9> */
.L_x_246:
[----:B------:R-:W-:Y:S05]  /*68f0*/  BSYNC B1 ;  /* 0x0000000000017941 */ /* 0x000fea0003800000 */
.L_x_245:
        /* <DEDUP_REMOVED lines=10> */
.L_x_248:
[----:B------:R-:W-:Y:S05]  /*69a0*/  BSYNC B1 ;  /* 0x0000000000017941 */ /* 0x000fea0003800000 */
.L_x_247:
        /* <DEDUP_REMOVED lines=10> */
.L_x_250:
[----:B------:R-:W-:Y:S05]  /*6a50*/  BSYNC B1 ;  /* 0x0000000000017941 */ /* 0x000fea0003800000 */
.L_x_249:
        /* <DEDUP_REMOVED lines=9> */
.L_x_252:
[----:B------:R-:W-:Y:S05]  /*6af0*/  BSYNC B1 ;  /* 0x0000000000017941 */ /* 0x000fea0003800000 */
.L_x_251:
        /* <DEDUP_REMOVED lines=9> */
.L_x_254:
[----:B------:R-:W-:Y:S05]  /*6b90*/  BSYNC B1 ;  /* 0x0000000000017941 */ /* 0x000fea0003800000 */
.L_x_253:
        /* <DEDUP_REMOVED lines=10> */
.L_x_256:
[----:B------:R-:W-:Y:S05]  /*6c40*/  BSYNC B1 ;  /* 0x0000000000017941 */ /* 0x000fea0003800000 */
.L_x_255:
        /* <DEDUP_REMOVED lines=10> */
.L_x_258:
[----:B------:R-:W-:Y:S05]  /*6cf0*/  BSYNC B1 ;  /* 0x0000000000017941 */ /* 0x000fea0003800000 */
.L_x_257:
        /* <DEDUP_REMOVED lines=9> */
.L_x_260:
[----:B------:R-:W-:Y:S05]  /*6d90*/  BSYNC B1 ;  /* 0x0000000000017941 */ /* 0x000fea0003800000 */
.L_x_259:
        /* <DEDUP_REMOVED lines=9> */
.L_x_262:
[----:B------:R-:W-:Y:S05]  /*6e30*/  BSYNC B1 ;  /* 0x0000000000017941 */ /* 0x000fea0003800000 */
.L_x_261:
        /* <DEDUP_REMOVED lines=10> */
.L_x_264:
[----:B------:R-:W-:Y:S05]  /*6ee0*/  BSYNC B1 ;  /* 0x0000000000017941 */ /* 0x000fea0003800000 */
.L_x_263:
        /* <DEDUP_REMOVED lines=10> */
.L_x_266:
[----:B------:R-:W-:Y:S05]  /*6f90*/  BSYNC B1 ;  /* 0x0000000000017941 */ /* 0x000fea0003800000 */
.L_x_265:
        /* <DEDUP_REMOVED lines=9> */
.L_x_268:
[----:B------:R-:W-:Y:S05]  /*7030*/  BSYNC B1 ;  /* 0x0000000000017941 */ /* 0x000fea0003800000 */
.L_x_267:
        /* <DEDUP_REMOVED lines=9> */
.L_x_270:
[----:B------:R-:W-:Y:S05]  /*70d0*/  BSYNC B1 ;  /* 0x0000000000017941 */ /* 0x000fea0003800000 */
.L_x_269:
        /* <DEDUP_REMOVED lines=10> */
.L_x_272:
[----:B------:R-:W-:Y:S05]  /*7180*/  BSYNC B1 ;  /* 0x0000000000017941 */ /* 0x000fea0003800000 */
.L_x_271:
        /* <DEDUP_REMOVED lines=10> */
.L_x_274:
[----:B------:R-:W-:Y:S05]  /*7230*/  BSYNC B1 ;  /* 0x0000000000017941 */ /* 0x000fea0003800000 */
.L_x_273:
        /* <DEDUP_REMOVED lines=9> */
.L_x_276:
[----:B------:R-:W-:Y:S05]  /*72d0*/  BSYNC B1 ;  /* 0x0000000000017941 */ /* 0x000fea0003800000 */
.L_x_275:
        /* <DEDUP_REMOVED lines=9> */
.L_x_278:
[----:B------:R-:W-:Y:S05]  /*7370*/  BSYNC B1 ;  /* 0x0000000000017941 */ /* 0x000fea0003800000 */
.L_x_277:
        /* <DEDUP_REMOVED lines=10> */
.L_x_280:
[----:B------:R-:W-:Y:S05]  /*7420*/  BSYNC B1 ;  /* 0x0000000000017941 */ /* 0x000fea0003800000 */
.L_x_279:
        /* <DEDUP_REMOVED lines=10> */
.L_x_282:
[----:B------:R-:W-:Y:S05]  /*74d0*/  BSYNC B1 ;  /* 0x0000000000017941 */ /* 0x000fea0003800000 */
.L_x_281:
[----:B01--45:R-:W-:Y:S01]  /*74e0*/  IMAD.U32 R7, R22, 0x10000, RZ ;  /* 0x0001000016077824 */ /* 0x033fe200078e00ff */
        /* <DEDUP_REMOVED lines=8> */
.L_x_284:
[----:B------:R-:W-:Y:S05]  /*7570*/  BSYNC B1 ;  /* 0x0000000000017941 */ /* 0x000fea0003800000 */
.L_x_283:
[----:B0----5:R-:W-:Y:S01]  /*7580*/  IMAD.U32 R5, R22, 0x10000, RZ ;  /* 0x0001000016057824 */ /* 0x021fe200078e00ff */
[----:B------:R-:W-:Y:S01]  /*7590*/  ISETP.GT.AND P0, PT, R3, 0x8, P0 ;  /* 0x000000080300780c */ /* 0x000fe20000704270 */
[----:B------:R-:W-:Y:S01]  /*75a0*/  @P1 IMAD.MOV.U32 R4, RZ, RZ, R10 ;  /* 0x000000ffff041224 */ /* 0x000fe200078e000a */
[----:B------:R-:W-:Y:S01]  /*75b0*/  BSSY B1, `(.L_x_285) ;  /* 0x0000009000017945 */ /* 0x000fe20003800000 */
[----:B------:R-:W-:-:S04]  /*75c0*/  FMUL R5, R5, R152 ;  /* 0x0000009805057220 */ /* 0x000fc80000400000 */
[----:B------:R-:W-:-:S05]  /*75d0*/  FFMA R5, R150, R153, R5 ;  /* 0x0000009996057223 */ /* 0x000fca0000000005 */
[----:B------:R-:W-:-:S04]  /*75e0*/  F2FP.BF16.F32.PACK_AB R5, RZ, R5 ;  /* 0x00000005ff05723e */ /* 0x000fc800000010ff */
[----:B------:R-:W-:Y:S01]  /*75f0*/  PRMT R2, R5, 0x7610, R2 ;  /* 0x0000761005027816 */ /* 0x000fe20000000002 */
[----:B------:R-:W-:-:S05]  /*7600*/  @P1 IMAD.MOV.U32 R5, RZ, RZ, R11 ;  /* 0x000000ffff051224 */ /* 0x000fca00078e000b */
[----:B------:R0:W-:Y:S01]  /*7610*/  @P1 STG.E.U16 desc[UR36][R4.64+0x1f0], R2 ;  /* 0x0001f00204001986 */ /* 0x0001e2000c101524 */
[----:B------:R-:W-:Y:S05]  /*7620*/  @!P0 BRA `(.L_x_286) ;  /* 0x0000000000048947 */ /* 0x000fea0003800000 */
[----:B------:R4:W5:Y:S02]  /*7630*/  LDG.E.LTC128B.U16 R22, desc[UR36][R8.64+0x1f2] ;  /* 0x0001f22408167981 */ /* 0x000964000c1e1520 */
.L_x_286:
[----:B------:R-:W-:Y:S05]  /*7640*/  BSYNC B1 ;  /* 0x0000000000017941 */ /* 0x000fea0003800000 */
.L_x_285:
[----:B------:R-:W-:Y:S05]  /*7650*/  @!P0 BRA `(.L_x_287) ;  /* 0x0000002400488947 */ /* 0x000fea0003800000 */
[----:B-----5:R-:W-:-:S04]  /*7660*/  IMAD.U32 R3, R22, 0x10000, RZ ;  /* 0x0001000016037824 */ /* 0x020fc800078e00ff */
[----:B------:R-:W-:-:S04]  /*7670*/  FMUL R0, R3, R152 ;  /* 0x0000009803007220 */ /* 0x000fc80000400000 */
[----:B------:R-:W-:-:S05]  /*7680*/  FFMA R0, R151, R153, R0 ;  /* 0x0000009997007223 */ /* 0x000fca0000000000 */
[----:B------:R-:W-:-:S05]  /*7690*/  F2FP.BF16.F32.PACK_AB R0, RZ, R0 ;  /* 0x00000000ff00723e */ /* 0x000fca00000010ff */
[----:B------:R0:W-:Y:S01]  /*76a0*/  STG.E.U16 desc[UR36][R10.64+0x1f2], R0 ;  /* 0x0001f2000a007986 */ /* 0x0001e2000c101524 */
[----:B------:R-:W-:Y:S05]  /*76b0*/  BRA `(.L_x_287) ;  /* 0x0000002400307947 */ /* 0x000fea0003800000 */
.L_x_34:
[----:B------:R-:W-:Y:S01]  /*76c0*/  ISETP.GT.AND P0, PT, R0, 0x1, PT ;  /* 0x000000010000780c */ /* 0x000fe20003f04270 */
[----:B------:R-:W-:Y:S01]  /*76d0*/  ULDC.64 UR4, c[0x0][0x5c0] ;  /* 0x0001700000047ab9 */ /* 0x000fe20000000a00 */
[-C--:B------:R-:W-:Y:S01]  /*76e0*/  FMUL R24, R24, R153.reuse ;  /* 0x0000009918187220 */ /* 0x080fe20000400000 */
[-C--:B------:R-:W-:Y:S01]  /*76f0*/  FMUL R25, R25, R153.reuse ;  /* 0x0000009919197220 */ /* 0x080fe20000400000 */
[----:B------:R-:W-:Y:S01]  /*7700*/  ISETP.GT.AND P3, PT, R3, RZ, P0 ;  /* 0x000000ff0300720c */ /* 0x000fe20000764270 */
[-C--:B------:R-:W-:Y:S01]  /*7710*/  FMUL R26, R26, R153.reuse ;  /* 0x000000991a1a7220 */ /* 0x080fe20000400000 */
[----:B------:R-:W-:Y:S01]  /*7720*/  LEA R4, P4, R6, UR4, 0x1 ;  /* 0x0000000406047c11 */ /* 0x000fe2000f8808ff */
[-C--:B------:R-:W-:Y:S01]  /*7730*/  FMUL R27, R27, R153.reuse ;  /* 0x000000991b1b7220 */ /* 0x080fe20000400000 */
[----:B------:R-:W-:Y:S01]  /*7740*/  F2FP.BF16.F32.PACK_AB R24, RZ, R24 ;  /* 0x00000018ff18723e */ /* 0x000fe200000010ff */
[-C--:B------:R-:W-:Y:S01]  /*7750*/  FMUL R28, R28, R153.reuse ;  /* 0x000000991c1c7220 */ /* 0x080fe20000400000 */
[----:B------:R-:W-:Y:S01]  /*7760*/  LEA.HI.X R5, R6, UR5, R179, 0x1, P4 ;  /* 0x0000000506057c11 */ /* 0x000fe2000a0f0cb3 */
[----:B------:R-:W-:Y:S01]  /*7770*/  FMUL R29, R29, R153 ;  /* 0x000000991d1d7220 */ /* 0x000fe20000400000 */
[----:B------:R-:W-:Y:S01]  /*7780*/  F2FP.BF16.F32.PACK_AB R25, RZ, R25 ;  /* 0x00000019ff19723e */ /* 0x000fe200000010ff */
[-C--:B------:R-:W-:Y:S01]  /*7790*/  FMUL R30, R30, R153.reuse ;  /* 0x000000991e1e7220 */ /* 0x080fe20000400000 */
[----:B------:R-:W-:Y:S01]  /*77a0*/  SHF.L.U64.HI R11, R10, 0x4, R11 ;  /* 0x000000040a0b7819 */ /* 0x000fe2000001020b */
[----:B------:R-:W-:Y:S01]  /*77b0*/  @P1 STG.E.U16 desc[UR36][R4.64], R24 ;  /* 0x0000001804001986 */ /* 0x000fe2000c101524 */
[----:B------:R-:W-:Y:S01]  /*77c0*/  ISETP.GT.AND P1, PT, R0, 0x8, PT ;  /* 0x000000080000780c */ /* 0x000fe20003f24270 */
[-C--:B------:R-:W-:Y:S01]  /*77d0*/  FMUL R31, R31, R153.reuse ;  /* 0x000000991f1f7220 */ /* 0x080fe20000400000 */
[C---:B------:R-:W-:Y:S01]  /*77e0*/  ISETP.GT.AND P4, PT, R3.reuse, 0x8, P0 ;  /* 0x000000080300780c */ /* 0x040fe20000784270 */
[----:B------:R-:W-:Y:S01]  /*77f0*/  @P3 STG.E.U16 desc[UR36][R4.64+0x2], R25 ;  /* 0x0000021904003986 */ /* 0x000fe2000c101524 */
[----:B------:R-:W-:Y:S01]  /*7800*/  LEA R6, P3, R10, R4, 0x4 ;  /* 0x000000040a067211 */ /* 0x000fe200078620ff */
[-C--:B------:R-:W-:Y:S01]  /*7810*/  FMUL R32, R32, R153.reuse ;  /* 0x0000009920207220 */ /* 0x080fe20000400000 */
[----:B------:R-:W-:Y:S01]  /*7820*/  ISETP.GT.AND P2, PT, R3, 0x8, P2 ;  /* 0x000000080300780c */ /* 0x000fe20001744270 */
[-C--:B------:R-:W-:Y:S01]  /*7830*/  FMUL R33, R33, R153.reuse ;  /* 0x0000009921217220 */ /* 0x080fe20000400000 */
[----:B------:R-:W-:Y:S01]  /*7840*/  ISETP.GT.AND P0, PT, R0, 0x9, PT ;  /* 0x000000090000780c */ /* 0x000fe20003f04270 */
[----:B------:R-:W-:Y:S01]  /*7850*/  IMAD.X R7, R11, 0x1, R5, P3 ;  /* 0x000000010b077824 */ /* 0x000fe200018e0605 */
[C---:B------:R-:W-:Y:S01]  /*7860*/  ISETP.GT.AND P5, PT, R3.reuse, RZ, P1 ;  /* 0x000000ff0300720c */ /* 0x040fe20000fa4270 */
[-C--:B------:R-:W-:Y:S01]  /*7870*/  FMUL R34, R34, R153.reuse ;  /* 0x0000009922227220 */ /* 0x080fe20000400000 */
[----:B------:R-:W-:Y:S01]  /*7880*/  ISETP.GT.AND P3, PT, R3, RZ, P0 ;  /* 0x000000ff0300720c */ /* 0x000fe20000764270 */
[-C--:B------:R-:W-:Y:S01]  /*7890*/  FMUL R35, R35, R153.reuse ;  /* 0x0000009923237220 */ /* 0x080fe20000400000 */
[----:B------:R-:W-:Y:S01]  /*78a0*/  F2FP.BF16.F32.PACK_AB R26, RZ, R26 ;  /* 0x0000001aff1a723e */ /* 0x000fe200000010ff */
[----:B------:R-:W-:Y:S01]  /*78b0*/  FMUL R36, R36, R153 ;  /* 0x0000009924247220 */ /* 0x000fe20000400000 */
[----:B------:R-:W-:Y:S01]  /*78c0*/  F2FP.BF16.F32.PACK_AB R27, RZ, R27 ;  /* 0x0000001bff1b723e */ /* 0x000fe200000010ff */
[----:B------:R-:W-:Y:S01]  /*78d0*/  FMUL R37, R37, R153 ;  /* 0x0000009925257220 */ /* 0x000fe20000400000 */
[----:B------:R-:W-:Y:S01]  /*78e0*/  F2FP.BF16.F32.PACK_AB R28, RZ, R28 ;  /* 0x0000001cff1c723e */ /* 0x000fe200000010ff */
[----:B------:R-:W-:Y:S01]  /*78f0*/  @P2 STG.E.U16 desc[UR36][R6.64], R26 ;  /* 0x0000001a06002986 */ /* 0x000fe2000c101524 */
[----:B------:R-:W-:Y:S01]  /*7900*/  F2FP.BF16.F32.PACK_AB R29, RZ, R29 ;  /* 0x0000001dff1d723e */ /* 0x000fe200000010ff */
[-C--:B------:R-:W-:Y:S01]  /*7910*/  FMUL R38, R38, R153.reuse ;  /* 0x0000009926267220 */ /* 0x080fe20000400000 */
[----:B------:R-:W-:Y:S01]  /*7920*/  ISETP.GT.AND P2, PT, R3, 0x8, P1 ;  /* 0x000000080300780c */ /* 0x000fe20000f44270 */
[----:B------:R-:W-:Y:S01]  /*7930*/  @P4 STG.E.U16 desc[UR36][R6.64+0x2], R27 ;  /* 0x0000021b06004986 */ /* 0x000fe2000c101524 */
[----:B------:R-:W-:Y:S01]  /*7940*/  ISETP.GT.AND P1, PT, R0, 0x10, PT ;  /* 0x000000100000780c */ /* 0x000fe20003f24270 */
[-C--:B------:R-:W-:Y:S01]  /*7950*/  FMUL R39, R39, R153.reuse ;  /* 0x0000009927277220 */ /* 0x080fe20000400000 */
[----:B------:R-:W-:Y:S01]  /*7960*/  F2FP.BF16.F32.PACK_AB R30, RZ, R30 ;  /* 0x0000001eff1e723e */ /* 0x000fe200000010ff */
[----:B------:R-:W-:Y:S01]  /*7970*/  @P5 STG.E.U16 desc[UR36][R4.64+0x10], R28 ;  /* 0x0000101c04005986 */ /* 0x000fe2000c101524 */
[C---:B------:R-:W-:Y:S01]  /*7980*/  ISETP.GT.AND P4, PT, R3.reuse, RZ, P1 ;  /* 0x000000ff0300720c */ /* 0x040fe20000f84270 */
[----:B------:R-:W-:Y:S01]  /*7990*/  FMUL R40, R40, R153 ;  /* 0x0000009928287220 */ /* 0x000fe20000400000 */
[----:B------:R-:W-:Y:S01]  /*79a0*/  F2FP.BF16.F32.PACK_AB R31, RZ, R31 ;  /* 0x0000001fff1f723e */ /* 0x000fe200000010ff */
[----:B------:R-:W-:Y:S01]  /*79b0*/  @P3 STG.E.U16 desc[UR36][R4.64+0x12], R29 ;  /* 0x0000121d04003986 */ /* 0x000fe2000c101524 */
[----:B------:R-:W-:Y:S01]  /*79c0*/  ISETP.GT.AND P3, PT, R3, 0x8, P0 ;  /* 0x000000080300780c */ /* 0x000fe20000764270 */
[-C--:B------:R-:W-:Y:S01]  /*79d0*/  FMUL R41, R41, R153.reuse ;  /* 0x0000009929297220 */ /* 0x080fe20000400000 */
[----:B------:R-:W-:Y:S01]  /*79e0*/  ISETP.GT.AND P0, PT, R0, 0x11, PT ;  /* 0x000000110000780c */ /* 0x000fe20003f04270 */
[----:B------:R-:W-:Y:S01]  /*79f0*/  @P2 STG.E.U16 desc[UR36][R6.64+0x10], R30 ;  /* 0x0000101e06002986 */ /* 0x000fe2000c101524 */
[----:B------:R-:W-:Y:S01]  /*7a00*/  F2FP.BF16.F32.PACK_AB R32, RZ, R32 ;  /* 0x00000020ff20723e */ /* 0x000fe200000010ff */
[-C--:B------:R-:W-:Y:S01]  /*7a10*/  FMUL R42, R42, R153.reuse ;  /* 0x000000992a2a7220 */ /* 0x080fe20000400000 */
[----:B------:R-:W-:Y:S01]  /*7a20*/  ISETP.GT.AND P5, PT, R3, RZ, P0 ;  /* 0x000000ff0300720c */ /* 0x000fe200007a4270 */
[-C--:B------:R-:W-:Y:S01]  /*7a30*/  FMUL R43, R43, R153.reuse ;  /* 0x000000992b2b7220 */ /* 0x080fe20000400000 */
[----:B------:R-:W-:Y:S01]  /*7a40*/  ISETP.GT.AND P2, PT, R3, 0x8, P1 ;  /* 0x000000080300780c */ /* 0x000fe20000f44270 */
[-C--:B------:R-:W-:Y:S01]  /*7a50*/  FMUL R44, R44, R153.reuse ;  /* 0x000000992c2c7220 */ /* 0x080fe20000400000 */
[----:B------:R-:W-:Y:S01]  /*7a60*/  ISETP.GT.AND P1, PT, R0, 0x18, PT ;  /* 0x000000180000780c */ /* 0x000fe20003f24270 */
[----:B------:R-:W-:Y:S01]  /*7a70*/  FMUL R45, R45, R153 ;  /* 0x000000992d2d7220 */ /* 0x000fe20000400000 */
[----:B------:R-:W-:Y:S01]  /*7a80*/  F2FP.BF16.F32.PACK_AB R33, RZ, R33 ;  /* 0x00000021ff21723e */ /* 0x000fe200000010ff */
[----:B------:R-:W-:Y:S01]  /*7a90*/  @P3 STG.E.U16 desc[UR36][R6.64+0x12], R31 ;  /* 0x0000121f06003986 */ /* 0x000fe2000c101524 */
[C---:B------:R-:W-:Y:S01]  /*7aa0*/  ISETP.GT.AND P3, PT, R3.reuse, 0x8, P0 ;  /* 0x000000080300780c */ /* 0x040fe20000764270 */
[-C--:B------:R-:W-:Y:S01]  /*7ab0*/  FMUL R46, R46, R153.reuse ;  /* 0x000000992e2e7220 */ /* 0x080fe20000400000 */
[----:B------:R-:W-:Y:S01]  /*7ac0*/  ISETP.GT.AND P0, PT, R0, 0x19, PT ;  /* 0x000000190000780c */ /* 0x000fe20003f04270 */
[----:B------:R-:W-:Y:S01]  /*7ad0*/  @P4 STG.E.U16 desc[UR36][R4.64+0x20], R32 ;  /* 0x0000202004004986 */ /* 0x000fe2000c101524 */
[----:B------:R-:W-:Y:S01]  /*7ae0*/  ISETP.GT.AND P4, PT, R3, RZ, P1 ;  /* 0x000000ff0300720c */ /* 0x000fe20000f84270 */
[-C--:B------:R-:W-:Y:S01]  /*7af0*/  FMUL R47, R47, R153.reuse ;  /* 0x000000992f2f7220 */ /* 0x080fe20000400000 */
[----:B------:R-:W-:Y:S01]  /*7b00*/  F2FP.BF16.F32.PACK_AB R34, RZ, R34 ;  /* 0x00000022ff22723e */ /* 0x000fe200000010ff */
[----:B------:R-:W-:Y:S01]  /*7b10*/  @P5 STG.E.U16 desc[UR36][R4.64+0x22], R33 ;  /* 0x0000222104005986 */ /* 0x000fe2000c101524 */
[----:B------:R-:W-:Y:S01]  /*7b20*/  ISETP.GT.AND P5, PT, R3, RZ, P0 ;  /* 0x000000ff0300720c */ /* 0x000fe200007a4270 */
[----:B------:R-:W-:Y:S01]  /*7b30*/  FMUL R48, R48, R153 ;  /* 0x0000009930307220 */ /* 0x000fe20000400000 */
[----:B------:R-:W-:Y:S01]  /*7b40*/  F2FP.BF16.F32.PACK_AB R35, RZ, R35 ;  /* 0x00000023ff23723e */ /* 0x000fe200000010ff */
[----:B------:R-:W-:Y:S01]  /*7b50*/  @P2 STG.E.U16 desc[UR36][R6.64+0x20], R34 ;  /* 0x0000202206002986 */ /* 0x000fe2000c101524 */
[----:B------:R-:W-:Y:S01]  /*7b60*/  F2FP.BF16.F32.PACK_AB R36, RZ, R36 ;  /* 0x00000024ff24723e */ /* 0x000fe200000010ff */
[-C--:B------:R-:W-:Y:S01]  /*7b70*/  FMUL R49, R49, R153.reuse ;  /* 0x0000009931317220 */ /* 0x080fe20000400000 */
[C---:B------:R-:W-:Y:S01]  /*7b80*/  ISETP.GT.AND P2, PT, R3.reuse, 0x8, P1 ;  /* 0x000000080300780c */ /* 0x040fe20000f44270 */
[----:B------:R-:W-:Y:S01]  /*7b90*/  @P3 STG.E.U16 desc[UR36][R6.64+0x22], R35 ;  /* 0x0000222306003986 */ /* 0x000fe2000c101524 */
[----:B------:R-:W-:Y:S01]  /*7ba0*/  ISETP.GT.AND P1, PT, R0, 0x20, PT ;  /* 0x000000200000780c */ /* 0x000fe20003f24270 */
[----:B------:R-:W-:Y:S01]  /*7bb0*/  FMUL R50, R50, R153 ;  /* 0x0000009932327220 */ /* 0x000fe20000400000 */
[----:B------:R-:W-:Y:S01]  /*7bc0*/  F2FP.BF16.F32.PACK_AB R37, RZ, R37 ;  /* 0x00000025ff25723e */ /* 0x000fe200000010ff */
[----:B------:R-:W-:Y:S01]  /*7bd0*/  @P4 STG.E.U16 desc[UR36][R4.64+0x30], R36 ;  /* 0x0000302404004986 */ /* 0x000fe2000c101524 */
[----:B------:R-:W-:Y:S01]  /*7be0*/  ISETP.GT.AND P3, PT, R3, 0x8, P0 ;  /* 0x000000080300780c */ /* 0x000fe20000764270 */
[-C--:B------:R-:W-:Y:S01]  /*7bf0*/  FMUL R51, R51, R153.reuse ;  /* 0x0000009933337220 */ /* 0x080fe20000400000 */
[----:B------:R-:W-:Y:S01]  /*7c00*/  ISETP.GT.AND P0, PT, R0, 0x21, PT ;  /* 0x000000210000780c */ /* 0x000fe20003f04270 */
[----:B------:R-:W-:Y:S01]  /*7c10*/  @P5 STG.E.U16 desc[UR36][R4.64+0x32], R37 ;  /* 0x0000322504005986 */ /* 0x000fe2000c101524 */
[----:B------:R-:W-:Y:S01]  /*7c20*/  ISETP.GT.AND P4, PT, R3, RZ, P1 ;  /* 0x000000ff0300720c */ /* 0x000fe20000f84270 */
[-C--:B------:R-:W-:Y:S01]  /*7c30*/  FMUL R52, R52, R153.reuse ;  /* 0x0000009934347220 */ /* 0x080fe20000400000 */
[----:B------:R-:W-:Y:S01]  /*7c40*/  F2FP.BF16.F32.PACK_AB R38, RZ, R38 ;  /* 0x00000026ff26723e */ /* 0x000fe200000010ff */
[-C--:B------:R-:W-:Y:S01]  /*7c50*/  FMUL R53, R53, R153.reuse ;  /* 0x0000009935357220 */ /* 0x080fe20000400000 */
        /* <DEDUP_REMOVED lines=325> */
[----:B------:R-:W-:Y:S01]  /*90b0*/  FMUL R151, R151, R153 ;  /* 0x0000009997977220 */ /* 0x000fe20000400000 */
[----:B------:R-:W-:Y:S01]  /*90c0*/  ISETP.GT.AND P2, PT, R3, 0x8, P1 ;  /* 0x000000080300780c */ /* 0x000fe20000f44270 */
[----:B------:R-:W-:Y:S01]  /*90d0*/  @P3 STG.E.U16 desc[UR36][R6.64+0x132], R103 ;  /* 0x0001326706003986 */ /* 0x000fe2000c101524 */
[----:B------:R-:W-:-:S02]  /*90e0*/  ISETP.GT.AND P1, PT, R0, 0xa8, PT ;  /* 0x000000a80000780c */ /* 0x000fc40003f24270 */
[----:B------:R-:W-:Y:S01]  /*90f0*/  F2FP.BF16.F32.PACK_AB R105, RZ, R105 ;  /* 0x00000069ff69723e */ /* 0x000fe200000010ff */
[----:B------:R-:W-:Y:S01]  /*9100*/  @P4 STG.E.U16 desc[UR36][R4.64+0x140], R104 ;  /* 0x0001406804004986 */ /* 0x000fe2000c101524 */
[C---:B------:R-:W-:Y:S02]  /*9110*/  ISETP.GT.AND P3, PT, R3.reuse, 0x8, P0 ;  /* 0x000000080300780c */ /* 0x040fe40000764270 */
[----:B------:R-:W-:Y:S01]  /*9120*/  ISETP.GT.AND P0, PT, R0, 0xa9, PT ;  /* 0x000000a90000780c */ /* 0x000fe20003f04270 */
[----:B------:R-:W-:Y:S01]  /*9130*/  @P5 STG.E.U16 desc[UR36][R4.64+0x142], R105 ;  /* 0x0001426904005986 */ /* 0x000fe2000c101524 */
[C---:B------:R-:W-:Y:S02]  /*9140*/  ISETP.GT.AND P4, PT, R3.reuse, RZ, P1 ;  /* 0x000000ff0300720c */ /* 0x040fe40000f84270 */
[----:B------:R-:W-:Y:S02]  /*9150*/  F2FP.BF16.F32.PACK_AB R106, RZ, R106 ;  /* 0x0000006aff6a723e */ /* 0x000fe400000010ff */
[----:B------:R-:W-:-:S02]  /*9160*/  ISETP.GT.AND P5, PT, R3, RZ, P0 ;  /* 0x000000ff0300720c */ /* 0x000fc400007a4270 */
[----:B------:R-:W-:Y:S01]  /*9170*/  F2FP.BF16.F32.PACK_AB R107, RZ, R107 ;  /* 0x0000006bff6b723e */ /* 0x000fe200000010ff */
[----:B------:R-:W-:Y:S01]  /*9180*/  @P2 STG.E.U16 desc[UR36][R6.64+0x140], R106 ;  /* 0x0001406a06002986 */ /* 0x000fe2000c101524 */
[----:B------:R-:W-:Y:S02]  /*9190*/  F2FP.BF16.F32.PACK_AB R108, RZ, R108 ;  /* 0x0000006cff6c723e */ /* 0x000fe400000010ff */
[C---:B------:R-:W-:Y:S01]  /*91a0*/  ISETP.GT.AND P2, PT, R3.reuse, 0x8, P1 ;  /* 0x000000080300780c */ /* 0x040fe20000f44270 */
[----:B------:R-:W-:Y:S01]  /*91b0*/  @P3 STG.E.U16 desc[UR36][R6.64+0x142], R107 ;  /* 0x0001426b06003986 */ /* 0x000fe2000c101524 */
[----:B------:R-:W-:Y:S02]  /*91c0*/  ISETP.GT.AND P1, PT, R0, 0xb0, PT ;  /* 0x000000b00000780c */ /* 0x000fe40003f24270 */
[----:B------:R-:W-:Y:S01]  /*91d0*/  F2FP.BF16.F32.PACK_AB R109, RZ, R109 ;  /* 0x0000006dff6d723e */ /* 0x000fe200000010ff */
[----:B------:R-:W-:Y:S01]  /*91e0*/  @P4 STG.E.U16 desc[UR36][R4.64+0x150], R108 ;  /* 0x0001506c04004986 */ /* 0x000fe2000c101524 */
[----:B------:R-:W-:-:S02]  /*91f0*/  ISETP.GT.AND P3, PT, R3, 0x8, P0 ;  /* 0x000000080300780c */ /* 0x000fc40000764270 */
[----:B------:R-:W-:Y:S01]  /*9200*/  ISETP.GT.AND P0, PT, R0, 0xb1, PT ;  /* 0x000000b10000780c */ /* 0x000fe20003f04270 */
[----:B------:R-:W-:Y:S01]  /*9210*/  @P5 STG.E.U16 desc[UR36][R4.64+0x152], R109 ;  /* 0x0001526d04005986 */ /* 0x000fe2000c101524 */
[C---:B------:R-:W-:Y:S02]  /*9220*/  ISETP.GT.AND P4, PT, R3.reuse, RZ, P1 ;  /* 0x000000ff0300720c */ /* 0x040fe40000f84270 */
[----:B------:R-:W-:Y:S02]  /*9230*/  F2FP.BF16.F32.PACK_AB R110, RZ, R110 ;  /* 0x0000006eff6e723e */ /* 0x000fe400000010ff */
[----:B------:R-:W-:Y:S02]  /*9240*/  ISETP.GT.AND P5, PT, R3, RZ, P0 ;  /* 0x000000ff0300720c */ /* 0x000fe400007a4270 */
[----:B------:R-:W-:Y:S01]  /*9250*/  F2FP.BF16.F32.PACK_AB R111, RZ, R111 ;  /* 0x0000006fff6f723e */ /* 0x000fe200000010ff */
[----:B------:R-:W-:Y:S01]  /*9260*/  @P2 STG.E.U16 desc[UR36][R6.64+0x150], R110 ;  /* 0x0001506e06002986 */ /* 0x000fe2000c101524 */
[----:B------:R-:W-:-:S02]  /*9270*/  F2FP.BF16.F32.PACK_AB R112, RZ, R112 ;  /* 0x00000070ff70723e */ /* 0x000fc400000010ff */
[C---:B------:R-:W-:Y:S01]  /*9280*/  ISETP.GT.AND P2, PT, R3.reuse, 0x8, P1 ;  /* 0x000000080300780c */ /* 0x040fe20000f44270 */
[----:B------:R-:W-:Y:S01]  /*9290*/  @P3 STG.E.U16 desc[UR36][R6.64+0x152], R111 ;  /* 0x0001526f06003986 */ /* 0x000fe2000c101524 */
[C---:B------:R-:W-:Y:S02]  /*92a0*/  ISETP.GT.AND P1, PT, R0.reuse, 0xb8, PT ;  /* 0x000000b80000780c */ /* 0x040fe40003f24270 */
[----:B------:R-:W-:Y:S01]  /*92b0*/  F2FP.BF16.F32.PACK_AB R113, RZ, R113 ;  /* 0x00000071ff71723e */ /* 0x000fe200000010ff */
[----:B------:R-:W-:Y:S01]  /*92c0*/  @P4 STG.E.U16 desc[UR36][R4.64+0x160], R112 ;  /* 0x0001607004004986 */ /* 0x000fe2000c101524 */
[C---:B------:R-:W-:Y:S02]  /*92d0*/  ISETP.GT.AND P3, PT, R3.reuse, 0x8, P0 ;  /* 0x000000080300780c */ /* 0x040fe40000764270 */
[----:B------:R-:W-:Y:S01]  /*92e0*/  ISETP.GT.AND P0, PT, R0, 0xb9, PT ;  /* 0x000000b90000780c */ /* 0x000fe20003f04270 */
[----:B------:R-:W-:Y:S01]  /*92f0*/  @P5 STG.E.U16 desc[UR36][R4.64+0x162], R113 ;  /* 0x0001627104005986 */ /* 0x000fe2000c101524 */
[----:B------:R-:W-:-:S02]  /*9300*/  ISETP.GT.AND P4, PT, R3, RZ, P1 ;  /* 0x000000ff0300720c */ /* 0x000fc40000f84270 */
[----:B------:R-:W-:Y:S02]  /*9310*/  F2FP.BF16.F32.PACK_AB R114, RZ, R114 ;  /* 0x00000072ff72723e */ /* 0x000fe400000010ff */
[C---:B------:R-:W-:Y:S02]  /*9320*/  ISETP.GT.AND P5, PT, R3.reuse, RZ, P0 ;  /* 0x000000ff0300720c */ /* 0x040fe400007a4270 */
[----:B------:R-:W-:Y:S01]  /*9330*/  F2FP.BF16.F32.PACK_AB R115, RZ, R115 ;  /* 0x00000073ff73723e */ /* 0x000fe200000010ff */
[----:B------:R-:W-:Y:S01]  /*9340*/  @P2 STG.E.U16 desc[UR36][R6.64+0x160], R114 ;  /* 0x0001607206002986 */ /* 0x000fe2000c101524 */
[----:B------:R-:W-:Y:S02]  /*9350*/  F2FP.BF16.F32.PACK_AB R116, RZ, R116 ;  /* 0x00000074ff74723e */ /* 0x000fe400000010ff */
        /* <DEDUP_REMOVED lines=65> */
[----:B------:R-:W-:Y:S02]  /*9770*/  ISETP.GT.AND P5, PT, R3, RZ, P0 ;  /* 0x000000ff0300720c */ /* 0x000fe400007a4270 */
[----:B------:R-:W-:Y:S02]  /*9780*/  F2FP.BF16.F32.PACK_AB R134, RZ, R134 ;  /* 0x00000086ff86723e */ /* 0x000fe400000010ff */
[----:B------:R-:W-:Y:S02]  /*9790*/  F2FP.BF16.F32.PACK_AB R135, RZ, R135 ;  /* 0x00000087ff87723e */ /* 0x000fe400000010ff */
[----:B------:R-:W-:Y:S01]  /*97a0*/  F2FP.BF16.F32.PACK_AB R136, RZ, R136 ;  /* 0x00000088ff88723e */ /* 0x000fe200000010ff */
[----:B------:R-:W-:Y:S01]  /*97b0*/  @P2 STG.E.U16 desc[UR36][R6.64+0x1b0], R134 ;  /* 0x0001b08606002986 */ /* 0x000fe2000c101524 */
[----:B------:R-:W-:-:S02]  /*97c0*/  F2FP.BF16.F32.PACK_AB R137, RZ, R137 ;  /* 0x00000089ff89723e */ /* 0x000fc400000010ff */
[C---:B------:R-:W-:Y:S01]  /*97d0*/  ISETP.GT.AND P1, PT, R3.reuse, 0x8, P1 ;  /* 0x000000080300780c */ /* 0x040fe20000f24270 */
[----:B------:R-:W-:Y:S01]  /*97e0*/  @P3 STG.E.U16 desc[UR36][R6.64+0x1b2], R135 ;  /* 0x0001b28706003986 */ /* 0x000fe2000c101524 */
[C---:B------:R-:W-:Y:S02]  /*97f0*/  ISETP.GT.AND P2, PT, R3.reuse, 0x8, P0 ;  /* 0x000000080300780c */ /* 0x040fe40000744270 */
[C---:B------:R-:W-:Y:S01]  /*9800*/  ISETP.GT.AND P0, PT, R0.reuse, 0xe9, PT ;  /* 0x000000e90000780c */ /* 0x040fe20003f04270 */
[----:B------:R-:W-:Y:S01]  /*9810*/  @P4 STG.E.U16 desc[UR36][R4.64+0x1c0], R136 ;  /* 0x0001c08804004986 */ /* 0x000fe2000c101524 */
[----:B------:R-:W-:Y:S02]  /*9820*/  ISETP.GT.AND P4, PT, R0, 0xe8, PT ;  /* 0x000000e80000780c */ /* 0x000fe40003f84270 */
[----:B------:R-:W-:Y:S01]  /*9830*/  F2FP.BF16.F32.PACK_AB R138, RZ, R138 ;  /* 0x0000008aff8a723e */ /* 0x000fe200000010ff */
[----:B------:R-:W-:Y:S01]  /*9840*/  @P5 STG.E.U16 desc[UR36][R4.64+0x1c2], R137 ;  /* 0x0001c28904005986 */ /* 0x000fe2000c101524 */
[----:B------:R-:W-:-:S02]  /*9850*/  ISETP.GT.AND P5, PT, R3, RZ, P4 ;  /* 0x000000ff0300720c */ /* 0x000fc400027a4270 */
[----:B------:R-:W-:Y:S01]  /*9860*/  F2FP.BF16.F32.PACK_AB R139, RZ, R139 ;  /* 0x0000008bff8b723e */ /* 0x000fe200000010ff */
[----:B------:R-:W-:Y:S01]  /*9870*/  @P1 STG.E.U16 desc[UR36][R6.64+0x1c0], R138 ;  /* 0x0001c08a06001986 */ /* 0x000fe2000c101524 */
[----:B------:R-:W-:Y:S02]  /*9880*/  F2FP.BF16.F32.PACK_AB R140, RZ, R140 ;  /* 0x0000008cff8c723e */ /* 0x000fe400000010ff */
[C---:B------:R-:W-:Y:S01]  /*9890*/  ISETP.GT.AND P3, PT, R3.reuse, RZ, P0 ;  /* 0x000000ff0300720c */ /* 0x040fe20000764270 */
[----:B------:R-:W-:Y:S01]  /*98a0*/  @P2 STG.E.U16 desc[UR36][R6.64+0x1c2], R139 ;  /* 0x0001c28b06002986 */ /* 0x000fe2000c101524 */
[C---:B------:R-:W-:Y:S02]  /*98b0*/  ISETP.GT.AND P4, PT, R3.reuse, 0x8, P4 ;  /* 0x000000080300780c */ /* 0x040fe40002784270 */
[----:B------:R-:W-:Y:S02]  /*98c0*/  F2FP.BF16.F32.PACK_AB R141, RZ, R141 ;  /* 0x0000008dff8d723e */ /* 0x000fe400000010ff */
[----:B------:R-:W-:Y:S01]  /*98d0*/  F2FP.BF16.F32.PACK_AB R142, RZ, R142 ;  /* 0x0000008eff8e723e */ /* 0x000fe200000010ff */
[----:B------:R-:W-:Y:S01]  /*98e0*/  @P5 STG.E.U16 desc[UR36][R4.64+0x1d0], R140 ;  /* 0x0001d08c04005986 */ /* 0x000fe2000c101524 */
[----:B------:R-:W-:-:S02]  /*98f0*/  ISETP.GT.AND P5, PT, R3, 0x8, P0 ;  /* 0x000000080300780c */ /* 0x000fc400007a4270 */
[----:B------:R-:W-:Y:S02]  /*9900*/  F2FP.BF16.F32.PACK_AB R143, RZ, R143 ;  /* 0x0000008fff8f723e */ /* 0x000fe400000010ff */
[C---:B------:R-:W-:Y:S01]  /*9910*/  ISETP.GT.AND P0, PT, R0.reuse, 0xf1, PT ;  /* 0x000000f10000780c */ /* 0x040fe20003f04270 */
[----:B------:R-:W-:Y:S01]  /*9920*/  @P3 STG.E.U16 desc[UR36][R4.64+0x1d2], R141 ;  /* 0x0001d28d04003986 */ /* 0x000fe2000c101524 */
[----:B------:R-:W-:Y:S02]  /*9930*/  ISETP.GT.AND P3, PT, R0, 0xf0, PT ;  /* 0x000000f00000780c */ /* 0x000fe40003f64270 */
[----:B------:R-:W-:Y:S01]  /*9940*/  F2FP.BF16.F32.PACK_AB R144, RZ, R144 ;  /* 0x00000090ff90723e */ /* 0x000fe200000010ff */
[----:B------:R-:W-:Y:S01]  /*9950*/  @P4 STG.E.U16 desc[UR36][R6.64+0x1d0], R142 ;  /* 0x0001d08e06004986 */ /* 0x000fe2000c101524 */
[C---:B------:R-:W-:Y:S02]  /*9960*/  ISETP.GT.AND P4, PT, R3.reuse, RZ, P3 ;  /* 0x000000ff0300720c */ /* 0x040fe40001f84270 */
[C---:B------:R-:W-:Y:S01]  /*9970*/  ISETP.GT.AND P3, PT, R3.reuse, 0x8, P3 ;  /* 0x000000080300780c */ /* 0x040fe20001f64270 */
[----:B------:R-:W-:Y:S01]  /*9980*/  @P5 STG.E.U16 desc[UR36][R6.64+0x1d2], R143 ;  /* 0x0001d28f06005986 */ /* 0x000fe2000c101524 */
[----:B------:R-:W-:-:S02]  /*9990*/  ISETP.GT.AND P5, PT, R3, RZ, P0 ;  /* 0x000000ff0300720c */ /* 0x000fc400007a4270 */
[----:B------:R-:W-:Y:S02]  /*99a0*/  F2FP.BF16.F32.PACK_AB R145, RZ, R145 ;  /* 0x00000091ff91723e */ /* 0x000fe400000010ff */
[C---:B------:R-:W-:Y:S02]  /*99b0*/  ISETP.GT.AND P0, PT, R3.reuse, 0x8, P0 ;  /* 0x000000080300780c */ /* 0x040fe40000704270 */
[C---:B------:R-:W-:Y:S02]  /*99c0*/  ISETP.GT.AND P1, PT, R0.reuse, 0xf9, PT ;  /* 0x000000f90000780c */ /* 0x040fe40003f24270 */
[----:B------:R-:W-:Y:S01]  /*99d0*/  ISETP.GT.AND P2, PT, R0, 0xf8, PT ;  /* 0x000000f80000780c */ /* 0x000fe20003f44270 */
[----:B------:R-:W-:Y:S01]  /*99e0*/  @P4 STG.E.U16 desc[UR36][R4.64+0x1e0], R144 ;  /* 0x0001e09004004986 */ /* 0x000fe2000c101524 */
[C---:B------:R-:W-:Y:S01]  /*99f0*/  ISETP.GT.AND P4, PT, R3.reuse, RZ, P1 ;  /* 0x000000ff0300720c */ /* 0x040fe20000f84270 */
[----:B------:R-:W-:Y:S01]  /*9a00*/  @P3 IMAD.MOV.U32 R2, RZ, RZ, R6 ;  /* 0x000000ffff023224 */ /* 0x000fe200078e0006 */
[C---:B------:R-:W-:Y:S01]  /*9a10*/  ISETP.GT.AND P1, PT, R3.reuse, 0x8, P1 ;  /* 0x000000080300780c */ /* 0x040fe20000f24270 */
[----:B------:R-:W-:Y:S01]  /*9a20*/  @P5 STG.E.U16 desc[UR36][R4.64+0x1e2], R145 ;  /* 0x0001e29104005986 */ /* 0x000fe2000c101524 */
[----:B------:R-:W-:-:S02]  /*9a30*/  ISETP.GT.AND P5, PT, R3, RZ, P2 ;  /* 0x000000ff0300720c */ /* 0x000fc400017a4270 */
[----:B------:R-:W-:Y:S01]  /*9a40*/  ISETP.GT.AND P2, PT, R3, 0x8, P2 ;  /* 0x000000080300780c */ /* 0x000fe20001744270 */
[----:B------:R-:W-:Y:S01]  /*9a50*/  @P3 IMAD.MOV.U32 R3, RZ, RZ, R7 ;  /* 0x000000ffff033224 */ /* 0x000fe200078e0007 */
[----:B------:R-:W-:Y:S02]  /*9a60*/  F2FP.BF16.F32.PACK_AB R146, RZ, R146 ;  /* 0x00000092ff92723e */ /* 0x000fe400000010ff */
[----:B------:R-:W-:Y:S02]  /*9a70*/  F2FP.BF16.F32.PACK_AB R147, RZ, R147 ;  /* 0x00000093ff93723e */ /* 0x000fe400000010ff */
[----:B------:R-:W-:Y:S01]  /*9a80*/  F2FP.BF16.F32.PACK_AB R148, RZ, R148 ;  /* 0x00000094ff94723e */ /* 0x000fe200000010ff */
[----:B------:R0:W-:Y:S01]  /*9a90*/  @P3 STG.E.U16 desc[UR36][R2.64+0x1e0], R146 ;  /* 0x0001e09202003986 */ /* 0x0001e2000c101524 */
[----:B------:R-:W-:Y:S02]  /*9aa0*/  F2FP.BF16.F32.PACK_AB R149, RZ, R149 ;  /* 0x00000095ff95723e */ /* 0x000fe400000010ff */
[----:B------:R-:W-:-:S02]  /*9ab0*/  F2FP.BF16.F32.PACK_AB R150, RZ, R150 ;  /* 0x00000096ff96723e */ /* 0x000fc400000010ff */
[----:B------:R-:W-:Y:S01]  /*9ac0*/  F2FP.BF16.F32.PACK_AB R151, RZ, R151 ;  /* 0x00000097ff97723e */ /* 0x000fe200000010ff */
[----:B0-----:R-:W-:Y:S02]  /*9ad0*/  @P0 IMAD.MOV.U32 R2, RZ, RZ, R6 ;  /* 0x000000ffff020224 */ /* 0x001fe400078e0006 */
[----:B------:R-:W-:-:S05]  /*9ae0*/  @P0 IMAD.MOV.U32 R3, RZ, RZ, R7 ;  /* 0x000000ffff030224 */ /* 0x000fca00078e0007 */
[----:B------:R0:W-:Y:S02]  /*9af0*/  @P0 STG.E.U16 desc[UR36][R2.64+0x1e2], R147 ;  /* 0x0001e29302000986 */ /* 0x0001e4000c101524 */
[----:B0-----:R-:W-:Y:S02]  /*9b00*/  @P5 IMAD.MOV.U32 R2, RZ, RZ, R4 ;  /* 0x000000ffff025224 */ /* 0x001fe400078e0004 */
[----:B------:R-:W-:-:S05]  /*9b10*/  @P5 IMAD.MOV.U32 R3, RZ, RZ, R5 ;  /* 0x000000ffff035224 */ /* 0x000fca00078e0005 */
[----:B------:R0:W-:Y:S04]  /*9b20*/  @P5 STG.E.U16 desc[UR36][R2.64+0x1f0], R148 ;  /* 0x0001f09402005986 */ /* 0x0001e8000c101524 */
[----:B------:R1:W-:Y:S01]  /*9b30*/  @P4 STG.E.U16 desc[UR36][R4.64+0x1f2], R149 ;  /* 0x0001f29504004986 */ /* 0x0003e2000c101524 */
[----:B0-----:R-:W-:Y:S02]  /*9b40*/  @P2 IMAD.MOV.U32 R2, RZ, RZ, R6 ;  /* 0x000000ffff022224 */ /* 0x001fe400078e0006 */
[----:B------:R-:W-:-:S05]  /*9b50*/  @P2 IMAD.MOV.U32 R3, RZ, RZ, R7 ;  /* 0x000000ffff032224 */ /* 0x000fca00078e0007 */
[----:B------:R1:W-:Y:S04]  /*9b60*/  @P2 STG.E.U16 desc[UR36][R2.64+0x1f0], R150 ;  /* 0x0001f09602002986 */ /* 0x0003e8000c101524 */
[----:B------:R1:W-:Y:S02]  /*9b70*/  @P1 STG.E.U16 desc[UR36][R6.64+0x1f2], R151 ;  /* 0x0001f29706001986 */ /* 0x0003e4000c101524 */
.L_x_287:
[----:B------:R-:W-:Y:S05]  /*9b80*/  BSYNC B0 ;  /* 0x0000000000007941 */ /* 0x000fea0003800000 */
.L_x_33:
[----:B01----:R-:W2:Y:S01]  /*9b90*/  LDL.64 R2, [R1] ;  /* 0x0000000001027983 */ /* 0x003ea20000100a00 */
[----:B------:R-:W-:Y:S01]  /*9ba0*/  ULDC.64 UR4, c[0x0][0x650] ;  /* 0x0001940000047ab9 */ /* 0x000fe20000000a00 */
[----:B------:R0:W-:Y:S01]  /*9bb0*/  SYNCS.ARRIVE.TRANS64.A1T0 RZ, [R160+UR45], RZ ;  /* 0x000000ffa0ff79a7 */ /* 0x0001e2000810002d */
[----:B------:R-:W-:Y:S01]  /*9bc0*/  PRMT R0, RZ, 0x7610, R0 ;  /* 0x00007610ff007816 */ /* 0x000fe20000000000 */
[----:B------:R-:W-:Y:S02]  /*9bd0*/  IMAD.MOV.U32 R19, RZ, RZ, -0x1 ;  /* 0xffffffffff137424 */ /* 0x000fe400078e00ff */
[----:B-----5:R-:W-:Y:S01]  /*9be0*/  IMAD.MOV.U32 R22, RZ, RZ, -0x1 ;  /* 0xffffffffff167424 */ /* 0x020fe200078e00ff */
[----:B--2---:R-:W-:-:S04]  /*9bf0*/  LEA R18, P0, R2, R18, 0x1 ;  /* 0x0000001202127211 */ /* 0x004fc800078008ff */
[----:B------:R-:W-:Y:S01]  /*9c00*/  LEA.HI.X R17, R2, R17, R23, 0x1, P0 ;  /* 0x0000001102117211 */ /* 0x000fe200000f0c17 */
[----:B------:R-:W-:Y:S01]  /*9c10*/  IMAD.MOV.U32 R2, RZ, RZ, -0x1 ;  /* 0xffffffffff027424 */ /* 0x000fe200078e00ff */
[----:B------:R-:W-:-:S04]  /*9c20*/  ISETP.GE.U32.AND P0, PT, R18, UR4, PT ;  /* 0x0000000412007c0c */ /* 0x000fc8000bf06070 */
[----:B------:R-:W-:-:S13]  /*9c30*/  ISETP.GE.U32.AND.EX P0, PT, R17, UR5, PT, P0 ;  /* 0x0000000511007c0c */ /* 0x000fda000bf06100 */
[----:B0-----:R-:W-:Y:S05]  /*9c40*/  @P0 BRA `(.L_x_288) ;  /* 0x0000000400700947 */ /* 0x001fea0003800000 */
[----:B------:R-:W0:Y:S01]  /*9c50*/  S2R R10, SR_CTAID.X ;  /* 0x00000000000a7919 */ /* 0x000e220000002500 */
[----:B---34-:R-:W1:Y:S01]  /*9c60*/  LDC.64 R8, c[0x0][0x628] ;  /* 0x00018a00ff087b82 */ /* 0x018e620000000a00 */
[----:B------:R-:W-:Y:S01]  /*9c70*/  ULDC UR4, c[0x0][0x150] ;  /* 0x0000540000047ab9 */ /* 0x000fe20000000800 */
[----:B------:R-:W-:Y:S01]  /*9c80*/  IMAD.MOV.U32 R6, RZ, RZ, R18 ;  /* 0x000000ffff067224 */ /* 0x000fe200078e0012 */
[----:B------:R-:W2:Y:S01]  /*9c90*/  S2R R20, SR_CTAID.Y ;  /* 0x0000000000147919 */ /* 0x000ea20000002600 */
[----:B------:R-:W-:-:S04]  /*9ca0*/  IMAD.MOV.U32 R7, RZ, RZ, R17 ;  /* 0x000000ffff077224 */ /* 0x000fc800078e0011 */
[----:B------:R-:W3:Y:S08]  /*9cb0*/  LDC R15, c[0x0][0x144] ;  /* 0x00005100ff0f7b82 */ /* 0x000ef00000000800 */
[----:B------:R-:W4:Y:S08]  /*9cc0*/  LDC R0, c[0x0][0x630] ;  /* 0x00018c00ff007b82 */ /* 0x000f300000000800 */
[----:B------:R-:W2:Y:S01]  /*9cd0*/  LDC.64 R12, c[0x0][0x620] ;  /* 0x00018800ff0c7b82 */ /* 0x000ea20000000a00 */
[----:B-1----:R-:W-:-:S04]  /*9ce0*/  ISETP.NE.U32.AND P0, PT, R8, RZ, PT ;  /* 0x000000ff0800720c */ /* 0x002fc80003f05070 */
[----:B------:R-:W-:Y:S02]  /*9cf0*/  ISETP.NE.AND.EX P0, PT, R9, RZ, PT, P0 ;  /* 0x000000ff0900720c */ /* 0x000fe40003f05300 */
[----:B0-----:R-:W-:-:S05]  /*9d00*/  I2FP.F32.U32 R2, R10 ;  /* 0x0000000a00027245 */ /* 0x001fca0000201000 */
[----:B------:R-:W-:-:S04]  /*9d10*/  FMUL R2, R2, UR4 ;  /* 0x0000000402027c20 */ /* 0x000fc80008400000 */
[----:B------:R0:W1:Y:S02]  /*9d20*/  F2I.U32.TRUNC.NTZ R14, R2 ;  /* 0x00000002000e7305 */ /* 0x000064000020f000 */
[----:B---34-:R-:W-:Y:S05]  /*9d30*/  @!P0 BRA `(.L_x_289) ;  /* 0x0000000000288947 */ /* 0x018fea0003800000 */
[----:B------:R-:W3:Y:S02]  /*9d40*/  LDC R3, c[0x0][0x634] ;  /* 0x00018d00ff037b82 */ /* 0x000ee40000000800 */
[----:B---3--:R-:W-:-:S05]  /*9d50*/  IADD3 R7, P0, R18, R3, RZ ;  /* 0x0000000312077210 */ /* 0x008fca0007f1e0ff */
[----:B------:R-:W-:-:S04]  /*9d60*/  IMAD.X R11, RZ, RZ, R17, P0 ;  /* 0x000000ffff0b7224 */ /* 0x000fc800000e0611 */
[----:B0-----:R-:W-:-:S04]  /*9d70*/  IMAD.WIDE.U32 R2, R11, R8, RZ ;  /* 0x000000080b027225 */ /* 0x001fc800078e00ff */
[----:B------:R-:W-:-:S04]  /*9d80*/  IMAD.WIDE.U32 R4, P0, R7, R9, R2 ;  /* 0x0000000907047225 */ /* 0x000fc80007800002 */
[----:B------:R-:W-:-:S04]  /*9d90*/  IMAD.WIDE.U32 R2, R7, R8, RZ ;  /* 0x0000000807027225 */ /* 0x000fc800078e00ff */
[----:B------:R-:W-:Y:S01]  /*9da0*/  IMAD.X R7, RZ, RZ, RZ, P0 ;  /* 0x000000ffff077224 */ /* 0x000fe200000e06ff */
[----:B------:R-:W-:Y:S01]  /*9db0*/  IADD3 RZ, P0, R3, R4, RZ ;  /* 0x0000000403ff7210 */ /* 0x000fe20007f1e0ff */
[----:B------:R-:W-:-:S04]  /*9dc0*/  IMAD.MOV.U32 R6, RZ, RZ, R5 ;  /* 0x000000ffff067224 */ /* 0x000fc800078e0005 */
[----:B------:R-:W-:-:S08]  /*9dd0*/  IMAD.WIDE.U32.X R6, R11, R9, R6, P0 ;  /* 0x000000090b067225 */ /* 0x000fd000000e0406 */
.L_x_289:
[----:B------:R-:W3:Y:S01]  /*9de0*/  LDC.64 R26, c[0x0][0x640] ;  /* 0x00019000ff1a7b82 */ /* 0x000ee20000000a00 */
[-C--:B------:R-:W-:Y:S01]  /*9df0*/  SHF.R.U64 R11, R6, R0.reuse, R7 ;  /* 0x00000000060b7219 */ /* 0x080fe20000001207 */
[----:B------:R-:W-:Y:S01]  /*9e00*/  IMAD.MOV.U32 R19, RZ, RZ, R17 ;  /* 0x000000ffff137224 */ /* 0x000fe200078e0011 */
[----:B------:R-:W-:Y:S01]  /*9e10*/  SHF.R.U32.HI R0, RZ, R0, R7 ;  /* 0x00000000ff007219 */ /* 0x000fe20000011607 */
[----:B-1----:R-:W-:Y:S01]  /*9e20*/  IMAD.MOV R14, RZ, RZ, -R14 ;  /* 0x000000ffff0e7224 */ /* 0x002fe200078e0a0e */
[----:B------:R-:W-:Y:S01]  /*9e30*/  IADD3 R5, P0, RZ, -R11, RZ ;  /* 0x8000000bff057210 */ /* 0x000fe20007f1e0ff */
[----:B------:R-:W-:Y:S01]  /*9e40*/  ULDC UR4, c[0x0][0x154] ;  /* 0x0000550000047ab9 */ /* 0x000fe20000000800 */
[----:B------:R-:W-:Y:S01]  /*9e50*/  IMAD.MOV.U32 R7, RZ, RZ, 0x1 ;  /* 0x00000001ff077424 */ /* 0x000fe200078e00ff */
[----:B------:R-:W1:Y:S01]  /*9e60*/  LDC R4, c[0x0][0x618] ;  /* 0x00018600ff047b82 */ /* 0x000e620000000800 */
[----:B------:R-:W-:Y:S02]  /*9e70*/  IMAD R22, R15, R14, R10 ;  /* 0x0000000e0f167224 */ /* 0x000fe400078e020a */
[----:B------:R-:W-:-:S04]  /*9e80*/  IMAD.X R3, RZ, RZ, ~R0, P0 ;  /* 0x000000ffff037224 */ /* 0x000fc800000e0e00 */
[-C--:B--2---:R-:W-:Y:S01]  /*9e90*/  IMAD R0, R3, R12.reuse, RZ ;  /* 0x0000000c03007224 */ /* 0x084fe200078e02ff */
[----:B------:R-:W2:Y:S01]  /*9ea0*/  LDC R6, c[0x0][0x608] ;  /* 0x00018200ff067b82 */ /* 0x000ea20000000800 */
[----:B0-----:R-:W-:-:S04]  /*9eb0*/  IMAD.WIDE.U32 R2, R5, R12, R18 ;  /* 0x0000000c05027225 */ /* 0x001fc800078e0012 */
[----:B------:R-:W-:Y:S01]  /*9ec0*/  IMAD R5, R5, R13, R0 ;  /* 0x0000000d05057224 */ /* 0x000fe200078e0200 */
[----:B------:R-:W-:Y:S02]  /*9ed0*/  I2FP.F32.U32 R0, R20 ;  /* 0x0000001400007245 */ /* 0x000fe40000201000 */
[----:B------:R-:W0:Y:S01]  /*9ee0*/  LDC R24, c[0x0][0x658] ;  /* 0x00019600ff187b82 */ /* 0x000e220000000800 */
[----:B------:R-:W-:Y:S01]  /*9ef0*/  IMAD.IADD R3, R3, 0x1, R5 ;  /* 0x0000000103037824 */ /* 0x000fe200078e0205 */
[----:B---3--:R-:W-:Y:S01]  /*9f00*/  ISETP.NE.U32.AND P0, PT, R26, RZ, PT ;  /* 0x000000ff1a00720c */ /* 0x008fe20003f05070 */
[----:B------:R-:W-:Y:S01]  /*9f10*/  FMUL R0, R0, UR4 ;  /* 0x0000000400007c20 */ /* 0x000fe20008400000 */
[----:B------:R-:W-:Y:S02]  /*9f20*/  IMAD.MOV.U32 R5, RZ, RZ, -0x1 ;  /* 0xffffffffff057424 */ /* 0x000fe400078e00ff */
[----:B------:R-:W-:Y:S01]  /*9f30*/  ISETP.NE.AND.EX P0, PT, R27, RZ, PT, P0 ;  /* 0x000000ff1b00720c */ /* 0x000fe20003f05300 */
[----:B------:R3:W4:Y:S01]  /*9f40*/  F2I.U32.TRUNC.NTZ R12, R0 ;  /* 0x00000000000c7305 */ /* 0x000722000020f000 */
[----:B------:R-:W3:Y:S01]  /*9f50*/  LDC R15, c[0x0][0x148] ;  /* 0x00005200ff0f7b82 */ /* 0x000ee20000000800 */
[----:B-1----:R-:W-:-:S02]  /*9f60*/  SHF.R.U64 R10, R2, R4, R3 ;  /* 0x00000004020a7219 */ /* 0x002fc40000001203 */
[----:B------:R-:W-:-:S05]  /*9f70*/  SHF.R.U32.HI R3, RZ, R4, R3 ;  /* 0x00000004ff037219 */ /* 0x000fca0000011603 */
[----:B------:R-:W1:Y:S01]  /*9f80*/  LDC R14, c[0x0][0x600] ;  /* 0x00018000ff0e7b82 */ /* 0x000e620000000800 */
[-CC-:B--2---:R-:W-:Y:S02]  /*9f90*/  SHF.R.U64 R8, R10, R6.reuse, R3.reuse ;  /* 0x000000060a087219 */ /* 0x184fe40000001203 */
[----:B------:R-:W-:-:S05]  /*9fa0*/  SHF.R.U32.HI R3, RZ, R6, R3 ;  /* 0x00000006ff037219 */ /* 0x000fca0000011603 */
[----:B------:R-:W2:Y:S01]  /*9fb0*/  LDC R21, c[0x0][0x648] ;  /* 0x00019200ff157b82 */ /* 0x000ea20000000800 */
[-CC-:B0-----:R-:W-:Y:S02]  /*9fc0*/  SHF.R.U64 R13, R8, R24.reuse, R3.reuse ;  /* 0x00000018080d7219 */ /* 0x181fe40000001203 */
[-C--:B------:R-:W-:Y:S02]  /*9fd0*/  SHF.L.U32 R5, R5, R24.reuse, RZ ;  /* 0x0000001805057219 */ /* 0x080fe400000006ff */
[-C--:B------:R-:W-:Y:S01]  /*9fe0*/  SHF.R.U32.HI R3, RZ, R24.reuse, R3 ;  /* 0x00000018ff037219 */ /* 0x080fe20000011603 */
[----:B------:R-:W-:Y:S01]  /*9ff0*/  IMAD.MOV.U32 R2, RZ, RZ, R13 ;  /* 0x000000ffff027224 */ /* 0x000fe200078e000d */
[----:B------:R-:W-:Y:S01]  /*a000*/  SHF.L.U32 R24, R7, R24, RZ ;  /* 0x0000001807187219 */ /* 0x000fe200000006ff */
[----:B------:R-:W0:Y:S01]  /*a010*/  LDC R25, c[0x0][0x638] ;  /* 0x00018e00ff197b82 */ /* 0x000e220000000800 */
[----:B------:R-:W-:-:S07]  /*a020*/  LOP3.LUT R19, RZ, R5, RZ, 0x33, !PT ;  /* 0x00000005ff137212 */ /* 0x000fce00078e33ff */
[----:B------:R-:W0:Y:S01]  /*a030*/  LDC R28, c[0x0][0x610] ;  /* 0x00018400ff1c7b82 */ /* 0x000e220000000800 */
[----:B----4-:R-:W-:Y:S05]  /*a040*/  @!P0 BRA `(.L_x_290) ;  /* 0x0000000000288947 */ /* 0x010fea0003800000 */
[----:B---3--:R-:W3:Y:S02]  /*a050*/  LDC R0, c[0x0][0x64c] ;  /* 0x00019300ff007b82 */ /* 0x008ee40000000800 */
[----:B---3--:R-:W-:-:S05]  /*a060*/  IADD3 R7, P0, R13, R0, RZ ;  /* 0x000000000d077210 */ /* 0x008fca0007f1e0ff */
        /* <DEDUP_REMOVED lines=8> */
.L_x_290:
[----:B------:R-:W4:Y:S01]  /*a0f0*/  LDC R4, c[0x0][0x65c] ;  /* 0x00019700ff047b82 */ /* 0x000f220000000800 */
[----:B--23--:R-:W-:Y:S01]  /*a100*/  SHF.R.U64 R0, R2, R21, R3 ;  /* 0x0000001502007219 */ /* 0x00cfe20000001203 */
[----:B-1----:R-:W-:Y:S01]  /*a110*/  VIADD R3, R14, 0xffffffff ;  /* 0xffffffff0e037836 */ /* 0x002fe20000000000 */
[----:B------:R-:W-:Y:S01]  /*a120*/  LOP3.LUT R19, R8, R19, RZ, 0xc0, !PT ;  /* 0x0000001308137212 */ /* 0x000fe200078ec0ff */
[----:B------:R-:W-:Y:S02]  /*a130*/  IMAD.MOV R12, RZ, RZ, -R12 ;  /* 0x000000ffff0c7224 */ /* 0x000fe400078e0a0c */
[----:B------:R-:W-:Y:S01]  /*a140*/  IMAD.MOV R2, RZ, RZ, -R0 ;  /* 0x000000ffff027224 */ /* 0x000fe200078e0a00 */
[----:B------:R-:W-:Y:S01]  /*a150*/  LOP3.LUT R3, R10, R3, RZ, 0xc0, !PT ;  /* 0x000000030a037212 */ /* 0x000fe200078ec0ff */
[----:B------:R-:W-:Y:S02]  /*a160*/  IMAD R19, R24, R0, R19 ;  /* 0x0000000018137224 */ /* 0x000fe400078e0213 */
[----:B0-----:R-:W-:-:S04]  /*a170*/  IMAD R0, R2, R25, R13 ;  /* 0x0000001902007224 */ /* 0x001fc800078e020d */
[----:B------:R-:W-:Y:S01]  /*a180*/  IMAD R2, R0, R14, R3 ;  /* 0x0000000e00027224 */ /* 0x000fe200078e0203 */
[----:B----4-:R-:W-:Y:S01]  /*a190*/  ISETP.NE.AND P0, PT, R4, 0x1, PT ;  /* 0x000000010400780c */ /* 0x010fe20003f05270 */
[----:B------:R-:W-:-:S05]  /*a1a0*/  IMAD.MOV.U32 R4, RZ, RZ, 0x1 ;  /* 0x00000001ff047424 */ /* 0x000fca00078e00ff */
[----:B------:R-:W-:-:S07]  /*a1b0*/  PRMT R0, R4, 0x7610, R0 ;  /* 0x0000761004007816 */ /* 0x000fce0000000000 */
[----:B------:R-:W-:-:S04]  /*a1c0*/  @P0 IMAD R22, R15, R12, R20 ;  /* 0x0000000c0f160224 */ /* 0x000fc800078e0214 */
[----:B------:R-:W-:-:S05]  /*a1d0*/  IMAD R19, R19, R28, R22 ;  /* 0x0000001c13137224 */ /* 0x000fca00078e0216 */
[----:B------:R-:W-:Y:S02]  /*a1e0*/  SEL R22, R2, R19, !P0 ;  /* 0x0000001302167207 */ /* 0x000fe40004000000 */
[----:B------:R-:W-:Y:S01]  /*a1f0*/  SEL R19, R19, R2, !P0 ;  /* 0x0000000213137207 */ /* 0x000fe20004000000 */
[----:B------:R-:W-:-:S07]  /*a200*/  IMAD.MOV.U32 R2, RZ, RZ, R11 ;  /* 0x000000ffff027224 */ /* 0x000fce00078e000b */
.L_x_288:
[----:B------:R-:W-:Y:S02]  /*a210*/  LOP3.LUT P0, RZ, R0, 0xff, RZ, 0xc0, !PT ;  /* 0x000000ff00ff7812 */ /* 0x000fe4000780c0ff */
[----:B------:R-:W-:-:S11]  /*a220*/  LOP3.LUT R173, R173, 0x1, RZ, 0x3c, !PT ;  /* 0x00000001adad7812 */ /* 0x000fd600078e3cff */
[----:B------:R-:W-:Y:S05]  /*a230*/  @P0 BRA `(.L_x_291) ;  /* 0xffffff7000c00947 */ /* 0x000fea000383ffff */
[----:B------:R-:W-:Y:S05]  /*a240*/  EXIT ;  /* 0x000000000000794d */ /* 0x000fea0003800000 */
.L_x_14:
[----:B------:R-:W-:-:S08]  /*a250*/  ISETP.NE.AND P0, PT, R0, RZ, PT ;  /* 0x000000ff0000720c */ /* 0x000fd00003f05270 */
[----:B0-----:R-:W0:-:S00]  /*a260*/  USETMAXREG.DEALLOC.CTAPOOL 0x28 ;  /* 0x00000028000079c8 */ /* 0x001e0000080e0500 */
[----:B------:R-:W-:Y:S05]  /*a270*/  @P0 EXIT ;  /* 0x000000000000094d */ /* 0x000fea0003800000 */
[----:B0-----:R-:W-:Y:S01]  /*a280*/  LOP3.LUT P0, RZ, R8, 0xff, RZ, 0xc0, !PT ;  /* 0x000000ff08ff7812 */ /* 0x001fe2000780c0ff */
[----:B------:R-:W-:Y:S02]  /*a290*/  IMAD.MOV.U32 R0, RZ, RZ, 0x1 ;  /* 0x00000001ff007424 */ /* 0x000fe400078e00ff */
[----:B------:R-:W-:-:S10]  /*a2a0*/  IMAD.MOV.U32 R7, RZ, RZ, RZ ;  /* 0x000000ffff077224 */ /* 0x000fd400078e00ff */
[----:B------:R-:W-:Y:S05]  /*a2b0*/  @!P0 BRA `(.L_x_292) ;  /* 0x0000000c001c8947 */ /* 0x000fea0003800000 */
[----:B------:R-:W-:Y:S01]  /*a2c0*/  LOP3.LUT P0, RZ, R4, 0x1f, RZ, 0xc0, !PT ;  /* 0x0000001f04ff7812 */ /* 0x000fe2000780c0ff */
[----:B------:R-:W-:Y:S01]  /*a2d0*/  ULDC UR5, c[0x0][0x658] ;  /* 0x0001960000057ab9 */ /* 0x000fe20000000800 */
[----:B------:R-:W-:Y:S01]  /*a2e0*/  UMOV UR6, 0xffffffff ;  /* 0xffffffff00067882 */ /* 0x000fe20000000000 */
[----:B------:R-:W-:Y:S01]  /*a2f0*/  BSSY B0, `(.L_x_292) ;  /* 0x00000c3000007945 */ /* 0x000fe20003800000 */
[----:B------:R-:W-:Y:S01]  /*a300*/  USHF.L.U32 UR6, UR6, UR5, URZ ;  /* 0x0000000506067299 */ /* 0x000fe2000800063f */
[C---:B------:R-:W-:Y:S01]  /*a310*/  ISETP.NE.AND P2, PT, R3.reuse, RZ, PT ;  /* 0x000000ff0300720c */ /* 0x040fe20003f45270 */
[----:B------:R-:W-:Y:S01]  /*a320*/  IMAD.MOV.U32 R8, RZ, RZ, 0x1 ;  /* 0x00000001ff087424 */ /* 0x000fe200078e00ff */
[----:B------:R-:W-:Y:S01]  /*a330*/  ISETP.NE.OR P0, PT, R3, RZ, !P0 ;  /* 0x000000ff0300720c */ /* 0x000fe20004705670 */
[----:B------:R-:W-:Y:S01]  /*a340*/  IMAD.MOV.U32 R0, RZ, RZ, 0x1 ;  /* 0x00000001ff007424 */ /* 0x000fe200078e00ff */
[----:B------:R-:W-:Y:S01]  /*a350*/  LOP3.LUT R6, R16, 0x2, RZ, 0xfc, !PT ;  /* 0x0000000210067812 */ /* 0x000fe200078efcff */
[----:B------:R-:W-:Y:S01]  /*a360*/  IMAD.MOV.U32 R7, RZ, RZ, RZ ;  /* 0x000000ffff077224 */ /* 0x000fe200078e00ff */
[----:B------:R-:W-:Y:S01]  /*a370*/  ULDC UR4, c[0x0][0x600] ;  /* 0x0001800000047ab9 */ /* 0x000fe20000000800 */
[----:B------:R-:W-:Y:S01]  /*a380*/  UMOV UR7, 0x1 ;  /* 0x0000000100077882 */ /* 0x000fe20000000000 */
[----:B------:R-:W-:-:S02]  /*a390*/  UIADD3 UR19, UR40, 0x1, URZ ;  /* 0x0000000128137890 */ /* 0x000fc4000fffe03f */
[----:B------:R-:W-:Y:S02]  /*a3a0*/  UIADD3 UR15, UR4, -0x1, URZ ;  /* 0xffffffff040f7890 */ /* 0x000fe4000fffe03f */
[----:B------:R-:W-:Y:S02]  /*a3b0*/  USHF.L.U32 UR17, UR7, UR5, URZ ;  /* 0x0000000507117299 */ /* 0x000fe4000800063f */
[----:B------:R-:W-:Y:S01]  /*a3c0*/  ULOP3.LUT UR16, URZ, UR6, URZ, 0x33, !UPT ;  /* 0x000000063f107292 */ /* 0x000fe2000f8e333f */
[----:B------:R-:W-:-:S11]  /*a3d0*/  ULDC.64 UR20, c[0x0][0x198] ;  /* 0x0000660000147ab9 */ /* 0x000fd60000000a00 */
.L_x_304:
[----:B------:R-:W-:-:S03]  /*a3e0*/  UMOV UR4, 0xffffffff ;  /* 0xffffffff00047882 */ /* 0x000fc60000000000 */
[----:B------:R-:W-:Y:S05]  /*a3f0*/  BRA.DIV UR4, `(.L_x_293) ;  /* 0x0000001204dc7947 */ /* 0x000fea000b800000 */
[----:B------:R-:W-:-:S13]  /*a400*/  ELECT P6, URZ, PT ;  /* 0x00000000003f782f */ /* 0x000fda00038c0000 */
.L_x_324:
[----:B------:R-:W0:Y:S01]  /*a410*/  LDC R3, c[0x0][0x28c] ;  /* 0x0000a300ff037b82 */ /* 0x000e220000000800 */
[----:B------:R-:W-:Y:S01]  /*a420*/  BSSY B1, `(.L_x_294) ;  /* 0x0000037000017945 */ /* 0x000fe20003800000 */
[----:B0-----:R-:W-:-:S13]  /*a430*/  ISETP.LT.OR P6, PT, R3, 0x1, !P6 ;  /* 0x000000010300780c */ /* 0x001fda00077c1670 */
[----:B------:R-:W-:Y:S05]  /*a440*/  @P6 BRA `(.L_x_295) ;  /* 0x0000000000d06947 */ /* 0x000fea0003800000 */
[----:B------:R-:W-:Y:S02]  /*a450*/  IMAD.SHL.U32 R22, R22, 0x100, RZ ;  /* 0x0000010016167824 */ /* 0x000fe400078e00ff */
[----:B------:R-:W-:Y:S02]  /*a460*/  IMAD.SHL.U32 R19, R19, 0x40, RZ ;  /* 0x0000004013137824 */ /* 0x000fe400078e00ff */
[----:B------:R-:W-:Y:S02]  /*a470*/  IMAD.MOV.U32 R12, RZ, RZ, RZ ;  /* 0x000000ffff0c7224 */ /* 0x000fe400078e00ff */
[----:B------:R-:W-:Y:S02]  /*a480*/  IMAD.U32 R13, RZ, RZ, UR19 ;  /* 0x00000013ff0d7e24 */ /* 0x000fe4000f8e00ff */
[----:B------:R-:W-:Y:S02]  /*a490*/  IMAD.MOV.U32 R3, RZ, RZ, R0 ;  /* 0x000000ffff037224 */ /* 0x000fe400078e0000 */
[----:B------:R-:W-:-:S07]  /*a4a0*/  IMAD.MOV.U32 R4, RZ, RZ, R7 ;  /* 0x000000ffff047224 */ /* 0x000fce00078e0007 */
.L_x_299:
[----:B------:R-:W0:Y:S01]  /*a4b0*/  S2R R10, SR_CgaCtaId ;  /* 0x00000000000a7919 */ /* 0x000e220000008800 */
[----:B------:R-:W-:Y:S01]  /*a4c0*/  MOV R5, 0x400 ;  /* 0x0000040000057802 */ /* 0x000fe20000000f00 */
[----:B------:R-:W1:Y:S03]  /*a4d0*/  @!P2 LDC R9, c[0x0][0x500] ;  /* 0x00014000ff09ab82 */ /* 0x000e660000000800 */
[----:B0-----:R-:W-:Y:S02]  /*a4e0*/  LEA R11, R10, R5, 0x18 ;  /* 0x000000050a0b7211 */ /* 0x001fe400078ec0ff */
[----:B------:R-:W-:-:S03]  /*a4f0*/  SHF.L.U32 R5, R3, 0x1f, RZ ;  /* 0x0000001f03057819 */ /* 0x000fc600000006ff */
[----:B------:R-:W-:-:S04]  /*a500*/  IMAD R10, R4, 0x8, R11 ;  /* 0x00000008040a7824 */ /* 0x000fc800078e020b */
[----:B------:R-:W0:Y:S02]  /*a510*/  SYNCS.PHASECHK.TRANS64.TRYWAIT P1, [R10+URZ+0x58], R5 ;  /* 0x000058050a0075a7 */ /* 0x000e24000802017f */
[----:B01----:R-:W-:Y:S05]  /*a520*/  @!P1 BRA `(.L_x_296) ;  /* 0x0000001000b09947 */ /* 0x003fea0003800000 */
.L_x_325:
[----:B0-----:R-:W-:Y:S01]  /*a530*/  PRMT R5, R6, 0x9910, RZ ;  /* 0x0000991006057816 */ /* 0x001fe200000000ff */
[----:B------:R0:W-:Y:S03]  /*a540*/  @!P2 SYNCS.ARRIVE.TRANS64 RZ, [R10+URZ], R9 ;  /* 0x000000090affa9a7 */ /* 0x0001e6000800003f */
[----:B------:R-:W-:-:S13]  /*a550*/  ISETP.NE.AND P1, PT, R5, 0x2, PT ;  /* 0x000000020500780c */ /* 0x000fda0003f25270 */
[----:B0-----:R-:W-:Y:S05]  /*a560*/  @P1 BRA `(.L_x_297) ;  /* 0x0000000000041947 */ /* 0x001fea0003800000 */
[----:B------:R-:W-:Y:S01]  /*a570*/  BPT.TRAP 0x1 ;  /* 0x000000040000795c */ /* 0x000fe20000300000 */
.L_x_297:
[----:B------:R-:W-:Y:S05]  /*a580*/  @P0 BRA `(.L_x_298) ;  /* 0x0000000000040947 */ /* 0x000fea0003800000 */
[----:B------:R-:W-:Y:S01]  /*a590*/  BPT.TRAP 0x1 ;  /* 0x000000040000795c */ /* 0x000fe20000300000 */
.L_x_298:
[--C-:B------:R-:W-:Y:S01]  /*a5a0*/  IMAD R5, R4, 0x1000, R11.reuse ;  /* 0x0000100004057824 */ /* 0x100fe200078e020b */
[----:B------:R-:W-:Y:S01]  /*a5b0*/  R2UR UR9, R10 ;  /* 0x000000000a0972ca */ /* 0x000fe200000e0000 */
[C---:B------:R-:W-:Y:S01]  /*a5c0*/  IMAD R11, R4.reuse, 0x4000, R11 ;  /* 0x00004000040b7824 */ /* 0x040fe200078e020b */
[----:B------:R-:W-:Y:S01]  /*a5d0*/  UIADD3 UR4, UP0, UR20, 0xf0, URZ ;  /* 0x000000f014047890 */ /* 0x000fe2000ff1e03f */
[----:B------:R-:W-:Y:S01]  /*a5e0*/  VIADD R13, R13, 0xffffffff ;  /* 0xffffffff0d0d7836 */ /* 0x000fe20000000000 */
[----:B------:R-:W-:Y:S01]  /*a5f0*/  R2UR UR5, R5 ;  /* 0x00000000050572ca */ /* 0x000fe200000e0000 */
[----:B------:R-:W-:Y:S01]  /*a600*/  UIADD3 UR22, UP1, UR20, 0x1f0, URZ ;  /* 0x000001f014167890 */ /* 0x000fe2000ff3e03f */
[----:B------:R-:W-:Y:S01]  /*a610*/  R2UR UR8, R11 ;  /* 0x000000000b0872ca */ /* 0x000fe200000e0000 */
[----:B------:R-:W-:Y:S01]  /*a620*/  VIADD R4, R4, 0x1 ;  /* 0x0000000104047836 */ /* 0x000fe20000000000 */
[----:B------:R-:W-:Y:S01]  /*a630*/  R2UR UR11, R19 ;  /* 0x00000000130b72ca */ /* 0x000fe200000e0000 */
[----:B------:R-:W-:Y:S01]  /*a640*/  UIADD3.X UR23, URZ, UR21, URZ, UP1, !UPT ;  /* 0x000000153f177290 */ /* 0x000fe20008ffe43f */
[----:B------:R-:W-:Y:S01]  /*a650*/  R2UR UR10, R12 ;  /* 0x000000000c0a72ca */ /* 0x000fe200000e0000 */
[----:B------:R-:W-:Y:S01]  /*a660*/  UMOV UR6, 0x0 ;  /* 0x0000000000067882 */ /* 0x000fe20000000000 */
[----:B------:R-:W-:Y:S01]  /*a670*/  R2UR UR12, R2 ;  /* 0x00000000020c72ca */ /* 0x000fe200000e0000 */
[----:B------:R-:W-:Y:S01]  /*a680*/  UMOV UR7, 0x10000000 ;  /* 0x1000000000077882 */ /* 0x000fe20000000000 */
[----:B------:R-:W-:Y:S01]  /*a690*/  R2UR UR18, R22 ;  /* 0x00000000161272ca */ /* 0x000fe200000e0000 */
[----:B------:R-:W-:Y:S01]  /*a6a0*/  VIADD R12, R12, 0x20 ;  /* 0x000000200c0c7836 */ /* 0x000fe20000000000 */
[----:B------:R-:W-:Y:S01]  /*a6b0*/  ISETP.GT.AND P3, PT, R13, 0x1, PT ;  /* 0x000000010d00780c */ /* 0x000fe20003f64270 */
[----:B------:R-:W-:Y:S01]  /*a6c0*/  UIADD3 UR13, UR5, 0x180, URZ ;  /* 0x00000180050d7890 */ /* 0x000fe2000fffe03f */
[----:B------:R-:W-:Y:S01]  /*a6d0*/  ISETP.NE.AND P1, PT, R4, 0xb, PT ;  /* 0x0000000b0400780c */ /* 0x000fe20003f25270 */
[----:B------:R-:W-:-:S02]  /*a6e0*/  UIADD3.X UR5, URZ, UR21, URZ, UP0, !UPT ;  /* 0x000000153f057290 */ /* 0x000fc400087fe43f */
[----:B------:R-:W-:Y:S01]  /*a6f0*/  UIADD3 UR14, UR8, 0xb180, URZ ;  /* 0x0000b180080e7890 */ /* 0x000fe2000fffe03f */
[----:B------:R-:W-:Y:S02]  /*a700*/  SEL R10, RZ, 0x1, P1 ;  /* 0x00000001ff0a7807 */ /* 0x000fe40000800000 */
[----:B------:R-:W-:Y:S01]  /*a710*/  UMOV UR8, UR13 ;  /* 0x0000000d00087c82 */ /* 0x000fe20008000000 */
[----:B------:R-:W-:Y:S02]  /*a720*/  SEL R4, R4, RZ, P1 ;  /* 0x000000ff04047207 */ /* 0x000fe40000800000 */
[----:B------:R-:W-:Y:S01]  /*a730*/  LOP3.LUT R3, R3, R10, RZ, 0x3c, !PT ;  /* 0x0000000a03037212 */ /* 0x000fe200078e3cff */
[----:B------:R0:W-:Y:S02]  /*a740*/  UTMALDG.3D [UR8], [UR4], desc[UR6] ;  /* 0x00000608040075b4 */ /* 0x0001e40008011000 */
[----:B0-----:R-:W-:Y:S01]  /*a750*/  UMOV UR8, UR14 ;  /* 0x0000000e00087c82 */ /* 0x001fe20008000000 */
[----:B------:R-:W-:-:S02]  /*a760*/  UMOV UR11, UR18 ;  /* 0x00000012000b7c82 */ /* 0x000fc40008000000 */
[----:B------:R0:W-:Y:S02]  /*a770*/  UTMALDG.3D [UR8], [UR22], desc[UR6] ;  /* 0x00000608160075b4 */ /* 0x0001e40008011000 */
[----:B0-----:R-:W-:Y:S05]  /*a780*/  @P3 BRA `(.L_x_299) ;  /* 0xfffffffc00483947 */ /* 0x001fea000383ffff */
.L_x_295:
[----:B------:R-:W-:Y:S05]  /*a790*/  BSYNC B1 ;  /* 0x0000000000017941 */ /* 0x000fea0003800000 */
.L_x_294:
[----:B------:R-:W2:Y:S01]  /*a7a0*/  LDL.64 R10, [R1] ;  /* 0x00000000010a7983 */ /* 0x000ea20000100a00 */
[----:B------:R-:W-:Y:S01]  /*a7b0*/  LOP3.LUT P4, RZ, R8, 0xff, RZ, 0xc0, !PT ;  /* 0x000000ff08ff7812 */ /* 0x000fe2000788c0ff */
[----:B------:R-:W-:Y:S01]  /*a7c0*/  VIADD R4, R7, UR40 ;  /* 0x0000002807047c36 */ /* 0x000fe20008000000 */
[----:B------:R-:W-:Y:S01]  /*a7d0*/  ULDC.64 UR4, c[0x0][0x650] ;  /* 0x0001940000047ab9 */ /* 0x000fe20000000a00 */
[----:B------:R-:W-:Y:S01]  /*a7e0*/  IMAD.U32 R7, RZ, RZ, UR40 ;  /* 0x00000028ff077e24 */ /* 0x000fe2000f8e00ff */
[----:B------:R-:W-:Y:S01]  /*a7f0*/  UISETP.GE.U32.AND UP0, UPT, UR40, 0xb, UPT ;  /* 0x0000000b2800788c */ /* 0x000fe2000bf06070 */
[----:B------:R-:W-:Y:S01]  /*a800*/  BSSY B1, `(.L_x_300) ;  /* 0x000006f000017945 */ /* 0x000fe20003800000 */
[----:B------:R-:W-:Y:S01]  /*a810*/  ISETP.GT.U32.AND P1, PT, R4, 0xa, PT ;  /* 0x0000000a0400780c */ /* 0x000fe20003f24070 */
[----:B------:R-:W-:Y:S01]  /*a820*/  IMAD.MOV.U32 R19, RZ, RZ, -0x1 ;  /* 0xffffffffff137424 */ /* 0x000fe200078e00ff */
[----:B------:R-:W-:Y:S01]  /*a830*/  PRMT R8, RZ, 0x7610, R8 ;  /* 0x00007610ff087816 */ /* 0x000fe20000000008 */
[----:B------:R-:W-:Y:S01]  /*a840*/  IMAD.MOV.U32 R22, RZ, RZ, -0x1 ;  /* 0xffffffffff167424 */ /* 0x000fe200078e00ff */
[----:B------:R-:W-:-:S02]  /*a850*/  ISETP.LT.U32.AND P1, PT, R7, 0xb, P1 ;  /* 0x0000000b0700780c */ /* 0x000fc40000f21070 */
[----:B------:R-:W-:Y:S01]  /*a860*/  PLOP3.LUT P3, PT, PT, PT, UP0, 0x80, 0x0 ;  /* 0x000000000000781c */ /* 0x000fe20003f6f008 */
[----:B------:R-:W0:Y:S01]  /*a870*/  @P4 S2R R3, SR_CgaCtaId ;  /* 0x0000000000034919 */ /* 0x000e220000008800 */
[----:B------:R-:W-:-:S04]  /*a880*/  @P4 MOV R2, 0x400 ;  /* 0x0000040000024802 */ /* 0x000fc80000000f00 */
[----:B0-----:R-:W-:Y:S01]  /*a890*/  @P4 LEA R5, R3, R2, 0x18 ;  /* 0x0000000203054211 */ /* 0x001fe200078ec0ff */
[----:B------:R-:W-:-:S03]  /*a8a0*/  IMAD.WIDE.U32 R2, R4, -0x45d1745d, RZ ;  /* 0xba2e8ba304027825 */ /* 0x000fc600078e00ff */
[----:B------:R0:W-:Y:S01]  /*a8b0*/  @P4 SYNCS.ARRIVE.TRANS64.A1T0 RZ, [R5+URZ+0xe8], RZ ;  /* 0x0000e8ff05ff49a7 */ /* 0x0001e2000810003f */
[----:B------:R-:W-:Y:S01]  /*a8c0*/  IMAD.MOV.U32 R2, RZ, RZ, -0x1 ;  /* 0xffffffffff027424 */ /* 0x000fe200078e00ff */
[----:B0-----:R-:W-:Y:S02]  /*a8d0*/  SHF.R.U32.HI R5, RZ, 0x3, R3 ;  /* 0x00000003ff057819 */ /* 0x001fe40000011603 */
[----:B------:R-:W-:-:S03]  /*a8e0*/  SEL R3, RZ, 0x1, !P1 ;  /* 0x00000001ff037807 */ /* 0x000fc60004800000 */
[----:B------:R-:W-:Y:S01]  /*a8f0*/  IMAD R7, R5, -0xb, R4 ;  /* 0xfffffff505077824 */ /* 0x000fe200078e0204 */
[----:B------:R-:W-:Y:S02]  /*a900*/  LOP3.LUT R0, R0, R3, RZ, 0x3c, !PT ;  /* 0x0000000300007212 */ /* 0x000fe400078e3cff */
[----:B------:R-:W-:Y:S02]  /*a910*/  PRMT R3, RZ, 0x7610, R3 ;  /* 0x00007610ff037816 */ /* 0x000fe40000000003 */
[----:B------:R-:W-:Y:S02]  /*a920*/  @P3 LOP3.LUT R0, R0, 0x1, R5, 0x78, !PT ;  /* 0x0000000100003812 */ /* 0x000fe400078e7805 */
[----:B--2---:R-:W-:-:S04]  /*a930*/  IADD3 R18, P4, R18, R10, RZ ;  /* 0x0000000a12127210 */ /* 0x004fc80007f9e0ff */
[----:B------:R-:W-:Y:S01]  /*a940*/  ISETP.GE.U32.AND P1, PT, R18, UR4, PT ;  /* 0x0000000412007c0c */ /* 0x000fe2000bf26070 */
[----:B------:R-:W-:-:S05]  /*a950*/  IMAD.X R17, R17, 0x1, R23, P4 ;  /* 0x0000000111117824 */ /* 0x000fca00020e0617 */
[----:B------:R-:W-:-:S13]  /*a960*/  ISETP.GE.U32.AND.EX P1, PT, R17, UR5, PT, P1 ;  /* 0x0000000511007c0c */ /* 0x000fda000bf26110 */
[----:B------:R-:W-:Y:S05]  /*a970*/  @P1 BRA `(.L_x_301) ;  /* 0x00000004005c1947 */ /* 0x000fea0003800000 */
[----:B------:R-:W0:Y:S01]  /*a980*/  S2R R11, SR_CTAID.X ;  /* 0x00000000000b7919 */ /* 0x000e220000002500 */
[----:B------:R-:W-:Y:S01]  /*a990*/  ULDC.64 UR4, c[0x0][0x628] ;  /* 0x00018a0000047ab9 */ /* 0x000fe20000000a00 */
[----:B------:R-:W1:Y:S01]  /*a9a0*/  LDC R12, c[0x0][0x144] ;  /* 0x00005100ff0c7b82 */ /* 0x000e620000000800 */
[----:B------:R-:W-:Y:S01]  /*a9b0*/  ISETP.NE.U32.AND P1, PT, RZ, UR4, PT ;  /* 0x00000004ff007c0c */ /* 0x000fe2000bf25070 */
[----:B------:R-:W2:Y:S01]  /*a9c0*/  S2R R9, SR_CTAID.Y ;  /* 0x0000000000097919 */ /* 0x000ea20000002600 */
[----:B------:R-:W-:Y:S01]  /*a9d0*/  ULDC UR6, c[0x0][0x150] ;  /* 0x0000540000067ab9 */ /* 0x000fe20000000800 */
[----:B------:R-:W-:Y:S01]  /*a9e0*/  ULDC UR7, c[0x0][0x630] ;  /* 0x00018c0000077ab9 */ /* 0x000fe20000000800 */
[----:B------:R-:W-:Y:S01]  /*a9f0*/  ISETP.NE.AND.EX P1, PT, RZ, UR5, PT, P1 ;  /* 0x00000005ff007c0c */ /* 0x000fe2000bf25310 */
[----:B------:R-:W-:Y:S01]  /*aa00*/  IMAD.MOV.U32 R2, RZ, RZ, R18 ;  /* 0x000000ffff027224 */ /* 0x000fe200078e0012 */
[----:B0-----:R-:W-:-:S05]  /*aa10*/  I2FP.F32.U32 R3, R11 ;  /* 0x0000000b00037245 */ /* 0x001fca0000201000 */
[----:B------:R-:W-:Y:S01]  /*aa20*/  FMUL R14, R3, UR6 ;  /* 0x00000006030e7c20 */ /* 0x000fe20008400000 */
[----:B------:R-:W-:-:S05]  /*aa30*/  IMAD.MOV.U32 R3, RZ, RZ, R17 ;  /* 0x000000ffff037224 */ /* 0x000fca00078e0011 */
[----:B--2---:R-:W-:Y:S05]  /*aa40*/  @!P1 BRA `(.L_x_302) ;  /* 0x0000000000289947 */ /* 0x004fea0003800000 */
[----:B------:R-:W-:Y:S02]  /*aa50*/  ULDC UR6, c[0x0][0x634] ;  /* 0x00018d0000067ab9 */ /* 0x000fe40000000800 */
[----:B------:R-:W-:-:S05]  /*aa60*/  IADD3 R3, P1, R18, UR6, RZ ;  /* 0x0000000612037c10 */ /* 0x000fca000ff3e0ff */
[----:B------:R-:W-:-:S04]  /*aa70*/  IMAD.X R13, RZ, RZ, R17, P1 ;  /* 0x000000ffff0d7224 */ /* 0x000fc800008e0611 */
[----:B------:R-:W-:-:S04]  /*aa80*/  IMAD.WIDE.U32 R4, R13, UR4, RZ ;  /* 0x000000040d047c25 */ /* 0x000fc8000f8e00ff */
[----:B------:R-:W-:-:S04]  /*aa90*/  IMAD.WIDE.U32 R4, P1, R3, UR5, R4 ;  /* 0x0000000503047c25 */ /* 0x000fc8000f820004 */
[----:B------:R-:W-:-:S04]  /*aaa0*/  IMAD.WIDE.U32 R2, R3, UR4, RZ ;  /* 0x0000000403027c25 */ /* 0x000fc8000f8e00ff */
[----:B------:R-:W-:Y:S01]  /*aab0*/  IMAD.MOV.U32 R2, RZ, RZ, R5 ;  /* 0x000000ffff027224 */ /* 0x000fe200078e0005 */
[----:B------:R-:W-:Y:S01]  /*aac0*/  IADD3 RZ, P3, R3, R4, RZ ;  /* 0x0000000403ff7210 */ /* 0x000fe20007f7e0ff */
[----:B------:R-:W-:-:S04]  /*aad0*/  IMAD.X R3, RZ, RZ, RZ, P1 ;  /* 0x000000ffff037224 */ /* 0x000fc800008e06ff */
[----:B------:R-:W-:-:S08]  /*aae0*/  IMAD.WIDE.U32.X R2, R13, UR5, R2, P3 ;  /* 0x000000050d027c25 */ /* 0x000fd000098e0402 */
.L_x_302:
[--C-:B------:R-:W-:Y:S01]  /*aaf0*/  SHF.R.U64 R10, R2, UR7, R3.reuse ;  /* 0x00000007020a7c19 */ /* 0x100fe20008001203 */
[----:B------:R-:W0:Y:S01]  /*ab00*/  F2I.U32.TRUNC.NTZ R14, R14 ;  /* 0x0000000e000e7305 */ /* 0x000e22000020f000 */
[----:B------:R-:W-:Y:S01]  /*ab10*/  SHF.R.U32.HI R2, RZ, UR7, R3 ;  /* 0x00000007ff027c19 */ /* 0x000fe20008011603 */
[----:B------:R-:W-:Y:S01]  /*ab20*/  ULDC.64 UR4, c[0x0][0x620] ;  /* 0x0001880000047ab9 */ /* 0x000fe20000000a00 */
[----:B------:R-:W-:Y:S01]  /*ab30*/  IADD3 R5, P1, RZ, -R10, RZ ;  /* 0x8000000aff057210 */ /* 0x000fe20007f3e0ff */
[----:B------:R-:W-:Y:S01]  /*ab40*/  IMAD.MOV.U32 R3, RZ, RZ, R17 ;  /* 0x000000ffff037224 */ /* 0x000fe200078e0011 */
[----:B------:R-:W-:-:S03]  /*ab50*/  ULDC.64 UR6, c[0x0][0x640] ;  /* 0x0001900000067ab9 */ /* 0x000fc60000000a00 */
[----:B------:R-:W-:Y:S01]  /*ab60*/  IMAD.X R2, RZ, RZ, ~R2, P1 ;  /* 0x000000ffff027224 */ /* 0x000fe200008e0e02 */
[----:B------:R-:W-:-:S03]  /*ab70*/  ISETP.NE.U32.AND P1, PT, RZ, UR6, PT ;  /* 0x00000006ff007c0c */ /* 0x000fc6000bf25070 */
[----:B------:R-:W-:Y:S01]  /*ab80*/  IMAD R4, R2, UR4, RZ ;  /* 0x0000000402047c24 */ /* 0x000fe2000f8e02ff */
[----:B------:R-:W-:Y:S01]  /*ab90*/  ISETP.NE.AND.EX P1, PT, RZ, UR7, PT, P1 ;  /* 0x00000007ff007c0c */ /* 0x000fe2000bf25310 */
[----:B------:R-:W-:-:S04]  /*aba0*/  IMAD.MOV.U32 R2, RZ, RZ, R18 ;  /* 0x000000ffff027224 */ /* 0x000fc800078e0012 */
[----:B------:R-:W-:Y:S01]  /*abb0*/  IMAD.WIDE.U32 R2, R5, UR4, R2 ;  /* 0x0000000405027c25 */ /* 0x000fe2000f8e0002 */
[----:B------:R-:W-:-:S03]  /*abc0*/  ULDC UR4, c[0x0][0x618] ;  /* 0x0001860000047ab9 */ /* 0x000fc60000000800 */
[----:B------:R-:W-:Y:S01]  /*abd0*/  IMAD R5, R5, UR5, R4 ;  /* 0x0000000505057c24 */ /* 0x000fe2000f8e0204 */
[----:B------:R-:W-:Y:S01]  /*abe0*/  ULDC UR5, c[0x0][0x154] ;  /* 0x0000550000057ab9 */ /* 0x000fe20000000800 */
[----:B0-----:R-:W-:Y:S02]  /*abf0*/  IMAD.MOV R4, RZ, RZ, -R14 ;  /* 0x000000ffff047224 */ /* 0x001fe400078e0a0e */
[----:B------:R-:W0:Y:S01]  /*ac00*/  LDC R14, c[0x0][0x148] ;  /* 0x00005200ff0e7b82 */ /* 0x000e220000000800 */
[----:B------:R-:W-:Y:S02]  /*ac10*/  IMAD.IADD R3, R3, 0x1, R5 ;  /* 0x0000000103037824 */ /* 0x000fe400078e0205 */
[----:B-1----:R-:W-:Y:S01]  /*ac20*/  IMAD R11, R12, R4, R11 ;  /* 0x000000040c0b7224 */ /* 0x002fe200078e020b */
[----:B------:R-:W-:Y:S02]  /*ac30*/  I2FP.F32.U32 R4, R9 ;  /* 0x0000000900047245 */ /* 0x000fe40000201000 */
[----:B------:R-:W-:-:S02]  /*ac40*/  SHF.R.U64 R12, R2, UR4, R3 ;  /* 0x00000004020c7c19 */ /* 0x000fc40008001203 */
[----:B------:R-:W-:Y:S01]  /*ac50*/  SHF.R.U32.HI R3, RZ, UR4, R3 ;  /* 0x00000004ff037c19 */ /* 0x000fe20008011603 */
[----:B------:R-:W-:Y:S01]  /*ac60*/  FMUL R4, R4, UR5 ;  /* 0x0000000504047c20 */ /* 0x000fe20008400000 */
[----:B------:R-:W-:Y:S02]  /*ac70*/  ULDC UR4, c[0x0][0x608] ;  /* 0x0001820000047ab9 */ /* 0x000fe40000000800 */
[--C-:B------:R-:W-:Y:S01]  /*ac80*/  SHF.R.U64 R15, R12, UR4, R3.reuse ;  /* 0x000000040c0f7c19 */ /* 0x100fe20008001203 */
[----:B------:R1:W2:Y:S01]  /*ac90*/  F2I.U32.TRUNC.NTZ R20, R4 ;  /* 0x0000000400147305 */ /* 0x0002a2000020f000 */
[----:B------:R-:W-:Y:S01]  /*aca0*/  SHF.R.U32.HI R2, RZ, UR4, R3 ;  /* 0x00000004ff027c19 */ /* 0x000fe20008011603 */
[----:B------:R-:W-:-:S03]  /*acb0*/  ULDC UR4, c[0x0][0x658] ;  /* 0x0001960000047ab9 */ /* 0x000fc60000000800 */
[--C-:B------:R-:W-:Y:S02]  /*acc0*/  SHF.R.U64 R13, R15, UR4, R2.reuse ;  /* 0x000000040f0d7c19 */ /* 0x100fe40008001202 */
[----:B------:R-:W-:-:S03]  /*acd0*/  SHF.R.U32.HI R19, RZ, UR4, R2 ;  /* 0x00000004ff137c19 */ /* 0x000fc60008011602 */
[----:B------:R-:W-:Y:S02]  /*ace0*/  IMAD.MOV.U32 R2, RZ, RZ, R13 ;  /* 0x000000ffff027224 */ /* 0x000fe400078e000d */
[----:B------:R-:W-:Y:S01]  /*acf0*/  IMAD.MOV.U32 R3, RZ, RZ, R19 ;  /* 0x000000ffff037224 */ /* 0x000fe200078e0013 */
[----:B-1----:R-:W-:Y:S06]  /*ad00*/  @!P1 BRA `(.L_x_303) ;  /* 0x0000000000289947 */ /* 0x002fec0003800000 */
        /* <DEDUP_REMOVED lines=10> */
.L_x_303:
[----:B------:R-:W1:Y:S01]  /*adb0*/  LDC R4, c[0x0][0x65c] ;  /* 0x00019700ff047b82 */ /* 0x000e620000000800 */
[----:B------:R-:W-:Y:S01]  /*adc0*/  ULDC UR4, c[0x0][0x648] ;  /* 0x0001920000047ab9 */ /* 0x000fe20000000800 */
[----:B------:R-:W-:Y:S01]  /*add0*/  LOP3.LUT R15, R15, UR16, RZ, 0xc0, !PT ;  /* 0x000000100f0f7c12 */ /* 0x000fe2000f8ec0ff */
[----:B--2---:R-:W-:Y:S01]  /*ade0*/  IMAD.MOV R20, RZ, RZ, -R20 ;  /* 0x000000ffff147224 */ /* 0x004fe200078e0a14 */
[----:B------:R-:W-:Y:S01]  /*adf0*/  SHF.R.U64 R2, R2, UR4, R3 ;  /* 0x0000000402027c19 */ /* 0x000fe20008001203 */
[----:B------:R-:W-:Y:S01]  /*ae00*/  ULDC UR4, c[0x0][0x638] ;  /* 0x00018e0000047ab9 */ /* 0x000fe20000000800 */
[----:B------:R-:W-:Y:S01]  /*ae10*/  LOP3.LUT R12, R12, UR15, RZ, 0xc0, !PT ;  /* 0x0000000f0c0c7c12 */ /* 0x000fe2000f8ec0ff */
[----:B------:R-:W-:Y:S01]  /*ae20*/  ULDC UR5, c[0x0][0x610] ;  /* 0x0001840000057ab9 */ /* 0x000fe20000000800 */
[----:B------:R-:W-:Y:S01]  /*ae30*/  IMAD.MOV.U32 R3, RZ, RZ, 0x1 ;  /* 0x00000001ff037424 */ /* 0x000fe200078e00ff */
[----:B-1----:R-:W-:Y:S01]  /*ae40*/  ISETP.NE.AND P1, PT, R4, 0x1, PT ;  /* 0x000000010400780c */ /* 0x002fe20003f25270 */
[----:B------:R-:W-:-:S02]  /*ae50*/  IMAD.MOV R4, RZ, RZ, -R2 ;  /* 0x000000ffff047224 */ /* 0x000fc400078e0a02 */
[----:B------:R-:W-:Y:S02]  /*ae60*/  IMAD R2, R2, UR17, R15 ;  /* 0x0000001102027c24 */ /* 0x000fe4000f8e020f */
[----:B------:R-:W-:Y:S01]  /*ae70*/  IMAD R13, R4, UR4, R13 ;  /* 0x00000004040d7c24 */ /* 0x000fe2000f8e020d */
[----:B------:R-:W-:-:S07]  /*ae80*/  ULDC UR4, c[0x0][0x600] ;  /* 0x0001800000047ab9 */ /* 0x000fce0000000800 */
[----:B0-----:R-:W-:-:S04]  /*ae90*/  @P1 IMAD R11, R14, R20, R9 ;  /* 0x000000140e0b1224 */ /* 0x001fc800078e0209 */
[----:B------:R-:W-:Y:S02]  /*aea0*/  IMAD R11, R2, UR5, R11 ;  /* 0x00000005020b7c24 */ /* 0x000fe4000f8e020b */
[----:B------:R-:W-:-:S05]  /*aeb0*/  IMAD R2, R13, UR4, R12 ;  /* 0x000000040d027c24 */ /* 0x000fca000f8e020c */
[----:B------:R-:W-:Y:S02]  /*aec0*/  SEL R22, R2, R11, !P1 ;  /* 0x0000000b02167207 */ /* 0x000fe40004800000 */
[----:B------:R-:W-:Y:S01]  /*aed0*/  SEL R19, R11, R2, !P1 ;  /* 0x000000020b137207 */ /* 0x000fe20004800000 */
[----:B------:R-:W-:-:S07]  /*aee0*/  IMAD.MOV.U32 R2, RZ, RZ, R10 ;  /* 0x000000ffff027224 */ /* 0x000fce00078e000a */
.L_x_301:
[----:B------:R-:W-:Y:S05]  /*aef0*/  BSYNC B1 ;  /* 0x0000000000017941 */ /* 0x000fea0003800000 */
.L_x_300:
[----:B------:R-:W-:-:S13]  /*af00*/  LOP3.LUT P1, RZ, R3, 0xff, RZ, 0xc0, !PT ;  /* 0x000000ff03ff7812 */ /* 0x000fda000782c0ff */
[----:B------:R-:W-:Y:S05]  /*af10*/  @P1 BRA `(.L_x_304) ;  /* 0xfffffff400301947 */ /* 0x000fea000383ffff */
[----:B------:R-:W-:Y:S05]  /*af20*/  BSYNC B0 ;  /* 0x0000000000007941 */ /* 0x000fea0003800000 */
.L_x_292:
[----:B------:R-:W-:-:S03]  /*af30*/  UMOV UR4, 0xffffffff ;  /* 0xffffffff00047882 */ /* 0x000fc60000000000 */
[----:B------:R-:W-:Y:S05]  /*af40*/  BRA.DIV UR4, `(.L_x_305) ;  /* 0x0000000a043c7947 */ /* 0x000fea000b800000 */
[----:B------:R-:W-:-:S13]  /*af50*/  ELECT P6, URZ, PT ;  /* 0x00000000003f782f */ /* 0x000fda00038c0000 */
.L_x_328:
[----:B------:R-:W-:Y:S04]  /*af60*/  BSSY B0, `(.L_x_306) ;  /* 0x000006a000007945 */ /* 0x000fe80003800000 */
[----:B------:R-:W-:Y:S05]  /*af70*/  @!P6 BRA `(.L_x_307) ;  /* 0x0000000400a0e947 */ /* 0x000fea0003800000 */
[----:B------:R-:W-:-:S04]  /*af80*/  LOP3.LUT R16, R16, 0x2, RZ, 0xfc, !PT ;  /* 0x0000000210107812 */ /* 0x000fc800078efcff */
[----:B------:R-:W-:-:S13]  /*af90*/  ISETP.NE.AND P0, PT, R16, 0x3, PT ;  /* 0x000000031000780c */ /* 0x000fda0003f05270 */
[----:B------:R-:W-:Y:S05]  /*afa0*/  @!P0 BRA `(.L_x_308) ;  /* 0x0000000000048947 */ /* 0x000fea0003800000 */
[----:B------:R-:W-:Y:S01]  /*afb0*/  BPT.TRAP 0x1 ;  /* 0x000000040000795c */ /* 0x000fe20000300000 */
.L_x_308:
[----:B------:R-:W0:Y:S01]  /*afc0*/  S2R R3, SR_CgaCtaId ;  /* 0x0000000000037919 */ /* 0x000e220000008800 */
[----:B------:R-:W-:Y:S02]  /*afd0*/  MOV R2, 0x400 ;  /* 0x0000040000027802 */ /* 0x000fe40000000f00 */
[----:B------:R-:W-:Y:S02]  /*afe0*/  SHF.L.U32 R4, R0, 0x1f, RZ ;  /* 0x0000001f00047819 */ /* 0x000fe400000006ff */
[----:B0-----:R-:W-:-:S05]  /*aff0*/  LEA R2, R3, R2, 0x18 ;  /* 0x0000000203027211 */ /* 0x001fca00078ec0ff */
[----:B------:R-:W-:-:S04]  /*b000*/  VIADD R2, R2, 0x58 ;  /* 0x0000005802027836 */ /* 0x000fc80000000000 */
[C---:B------:R-:W-:Y:S02]  /*b010*/  IMAD R9, R7.reuse, 0x8, R2 ;  /* 0x0000000807097824 */ /* 0x040fe400078e0202 */
[----:B------:R-:W-:Y:S02]  /*b020*/  VIADD R7, R7, 0x1 ;  /* 0x0000000107077836 */ /* 0x000fe40000000000 */
[----:B------:R-:W0:Y:S03]  /*b030*/  SYNCS.PHASECHK.TRANS64.TRYWAIT P0, [R9+URZ], R4 ;  /* 0x00000004090075a7 */ /* 0x000e26000800017f */
[----:B------:R-:W-:-:S04]  /*b040*/  ISETP.NE.AND P1, PT, R7, 0xb, PT ;  /* 0x0000000b0700780c */ /* 0x000fc80003f25270 */
[----:B------:R-:W-:Y:S02]  /*b050*/  SEL R3, RZ, 0x1, P1 ;  /* 0x00000001ff037807 */ /* 0x000fe40000800000 */
[----:B------:R-:W-:Y:S02]  /*b060*/  SEL R7, R7, RZ, P1 ;  /* 0x000000ff07077207 */ /* 0x000fe40000800000 */
[----:B------:R-:W-:-:S03]  /*b070*/  LOP3.LUT R6, R0, R3, RZ, 0x3c, !PT ;  /* 0x0000000300067212 */ /* 0x000fc600078e3cff */
[----:B------:R-:W-:Y:S01]  /*b080*/  IMAD R8, R7, 0x8, R2 ;  /* 0x0000000807087824 */ /* 0x000fe200078e0202 */
[----:B------:R-:W-:Y:S01]  /*b090*/  SHF.L.U32 R5, R6, 0x1f, RZ ;  /* 0x0000001f06057819 */ /* 0x000fe200000006ff */
[----:B0-----:R-:W-:Y:S06]  /*b0a0*/  @!P0 BRA `(.L_x_309) ;  /* 0x0000000800048947 */ /* 0x001fec0003800000 */
.L_x_329:
[----:B------:R-:W1:Y:S01]  /*b0b0*/  SYNCS.PHASECHK.TRANS64.TRYWAIT P0, [R8+URZ], R5 ;  /* 0x00000005080075a7 */ /* 0x000e62000800017f */
[----:B------:R-:W-:-:S05]  /*b0c0*/  VIADD R0, R7, 0x1 ;  /* 0x0000000107007836 */ /* 0x000fca0000000000 */
[----:B------:R-:W-:-:S04]  /*b0d0*/  ISETP.NE.AND P1, PT, R0, 0xb, PT ;  /* 0x0000000b0000780c */ /* 0x000fc80003f25270 */
[----:B------:R-:W-:Y:S02]  /*b0e0*/  SEL R3, RZ, 0x1, P1 ;  /* 0x00000001ff037807 */ /* 0x000fe40000800000 */
[----:B------:R-:W-:Y:S02]  /*b0f0*/  SEL R7, R0, RZ, P1 ;  /* 0x000000ff00077207 */ /* 0x000fe40000800000 */
[----:B------:R-:W-:-:S03]  /*b100*/  LOP3.LUT R6, R6, R3, RZ, 0x3c, !PT ;  /* 0x0000000306067212 */ /* 0x000fc600078e3cff */
[----:B0-----:R-:W-:Y:S01]  /*b110*/  IMAD R9, R7, 0x8, R2 ;  /* 0x0000000807097824 */ /* 0x001fe200078e0202 */
[----:B------:R-:W-:Y:S01]  /*b120*/  SHF.L.U32 R4, R6, 0x1f, RZ ;  /* 0x0000001f06047819 */ /* 0x000fe200000006ff */
[----:B-1----:R-:W-:Y:S06]  /*b130*/  @!P0 BRA `(.L_x_310) ;  /* 0x0000000400f48947 */ /* 0x002fec0003800000 */
.L_x_330:
        /* <DEDUP_REMOVED lines=9> */
.L_x_331:
        /* <DEDUP_REMOVED lines=9> */
.L_x_332:
        /* <DEDUP_REMOVED lines=9> */
.L_x_333:
        /* <DEDUP_REMOVED lines=9> */
.L_x_334:
        /* <DEDUP_REMOVED lines=9> */
.L_x_335:
        /* <DEDUP_REMOVED lines=9> */
.L_x_336:
[----:B------:R-:W1:Y:S01]  /*b4a0*/  SYNCS.PHASECHK.TRANS64.TRYWAIT P0, [R9+URZ], R4 ;  /* 0x00000004090075a7 */ /* 0x000e62000800017f */
[----:B------:R-:W-:-:S05]  /*b4b0*/  VIADD R0, R7, 0x1 ;  /* 0x0000000107007836 */ /* 0x000fca0000000000 */
[----:B------:R-:W-:-:S04]  /*b4c0*/  ISETP.NE.AND P1, PT, R0, 0xb, PT ;  /* 0x0000000b0000780c */ /* 0x000fc80003f25270 */
[----:B------:R-:W-:Y:S02]  /*b4d0*/  SEL R3, RZ, 0x1, P1 ;  /* 0x00000001ff037807 */ /* 0x000fe40000800000 */
[----:B------:R-:W-:Y:S02]  /*b4e0*/  SEL R7, R0, RZ, P1 ;  /* 0x000000ff00077207 */ /* 0x000fe40000800000 */
[----:B------:R-:W-:-:S03]  /*b4f0*/  LOP3.LUT R11, R6, R3, RZ, 0x3c, !PT ;  /* 0x00000003060b7212 */ /* 0x000fc600078e3cff */
[----:B------:R-:W-:Y:S01]  /*b500*/  IMAD R6, R7, 0x8, R2 ;  /* 0x0000000807067824 */ /* 0x000fe200078e0202 */
[----:B0-----:R-:W-:Y:S01]  /*b510*/  SHF.L.U32 R5, R11, 0x1f, RZ ;  /* 0x0000001f0b057819 */ /* 0x001fe200000006ff */
[----:B-1----:R-:W-:Y:S06]  /*b520*/  @!P0 BRA `(.L_x_317) ;  /* 0x0000000400848947 */ /* 0x002fec0003800000 */
.L_x_337:
[----:B------:R-:W1:Y:S01]  /*b530*/  SYNCS.PHASECHK.TRANS64.TRYWAIT P0, [R6+URZ], R5 ;  /* 0x00000005060075a7 */ /* 0x000e62000800017f */
[----:B------:R-:W-:-:S05]  /*b540*/  VIADD R0, R7, 0x1 ;  /* 0x0000000107007836 */ /* 0x000fca0000000000 */
[----:B------:R-:W-:-:S04]  /*b550*/  ISETP.NE.AND P1, PT, R0, 0xb, PT ;  /* 0x0000000b0000780c */ /* 0x000fc80003f25270 */
[----:B0-----:R-:W-:Y:S02]  /*b560*/  SEL R4, RZ, 0x1, P1 ;  /* 0x00000001ff047807 */ /* 0x001fe40000800000 */
[----:B------:R-:W-:Y:S02]  /*b570*/  SEL R3, R0, RZ, P1 ;  /* 0x000000ff00037207 */ /* 0x000fe40000800000 */
[----:B------:R-:W-:Y:S01]  /*b580*/  LOP3.LUT R0, R11, R4, RZ, 0x3c, !PT ;  /* 0x000000040b007212 */ /* 0x000fe200078e3cff */
[----:B-1----:R-:W-:Y:S06]  /*b590*/  @!P0 BRA `(.L_x_318) ;  /* 0x00000004007c8947 */ /* 0x002fec0003800000 */
.L_x_338:
[----:B------:R-:W-:Y:S01]  /*b5a0*/  IMAD R3, R3, 0x8, R2 ;  /* 0x0000000803037824 */ /* 0x000fe200078e0202 */
[----:B------:R-:W-:-:S07]  /*b5b0*/  SHF.L.U32 R0, R0, 0x1f, RZ ;  /* 0x0000001f00007819 */ /* 0x000fce00000006ff */
.L_x_319:
[----:B-1----:R1:W2:Y:S02]  /*b5c0*/  SYNCS.PHASECHK.TRANS64.TRYWAIT P0, [R3+URZ], R0 ;  /* 0x00000000030075a7 */ /* 0x0022a4000800017f */
[----:B--2---:R-:W-:Y:S05]  /*b5d0*/  @!P0 NANOSLEEP.SYNCS 0x989680 ;  /* 0x009896800000895d */ /* 0x004fea0003900000 */
[----:B------:R-:W2:Y:S02]  /*b5e0*/  @!P0 SYNCS.PHASECHK.TRANS64 P0, [R3+URZ], R0 ;  /* 0x00000000030085a7 */ /* 0x000ea4000800007f */
[----:B--2---:R-:W-:Y:S05]  /*b5f0*/  @!P0 BRA `(.L_x_319) ;  /* 0xfffffffc00f08947 */ /* 0x004fea000383ffff */
.L_x_307:
[----:B------:R-:W-:Y:S05]  /*b600*/  BSYNC B0 ;  /* 0x0000000000007941 */ /* 0x000fea0003800000 */
.L_x_306:
[----:B------:R-:W-:Y:S05]  /*b610*/  EXIT ;  /* 0x000000000000794d */ /* 0x000fea0003800000 */
.L_x_16:
[----:B-1----:R1:W2:Y:S02]  /*b620*/  SYNCS.PHASECHK.TRANS64.TRYWAIT P0, [R159+URZ], R0 ;  /* 0x000000009f0075a7 */ /* 0x0022a4000800017f */
[----:B--2---:R-:W-:Y:S05]  /*b630*/  @!P0 NANOSLEEP.SYNCS 0x989680 ;  /* 0x009896800000895d */ /* 0x004fea0003900000 */
[----:B------:R-:W2:Y:S02]  /*b640*/  @!P0 SYNCS.PHASECHK.TRANS64 P0, [R159+URZ], R0 ;  /* 0x000000009f0085a7 */ /* 0x000ea4000800007f */
[----:B--2---:R-:W-:Y:S05]  /*b650*/  @!P0 BRA `(.L_x_16) ;  /* 0xfffffffc00f08947 */ /* 0x004fea000383ffff */
[----:B------:R-:W-:Y:S05]  /*b660*/  BRA `(.L_x_320) ;  /* 0xffffff5c00c87947 */ /* 0x000fea000383ffff */
.L_x_21:
[----:B--2---:R2:W3:Y:S02]  /*b670*/  SYNCS.PHASECHK.TRANS64.TRYWAIT P1, [R3+URZ], R0 ;  /* 0x00000000030075a7 */ /* 0x0044e4000802017f */
[----:B---3--:R-:W-:Y:S05]  /*b680*/  @!P1 NANOSLEEP.SYNCS 0x989680 ;  /* 0x009896800000995d */ /* 0x008fea0003900000 */
[----:B------:R-:W3:Y:S02]  /*b690*/  @!P1 SYNCS.PHASECHK.TRANS64 P1, [R3+URZ], R0 ;  /* 0x00000000030095a7 */ /* 0x000ee4000802007f */
[----:B---3--:R-:W-:Y:S05]  /*b6a0*/  @!P1 BRA `(.L_x_21) ;  /* 0xfffffffc00f09947 */ /* 0x008fea000383ffff */
[----:B------:R-:W-:Y:S05]  /*b6b0*/  BRA `(.L_x_20) ;  /* 0xffffff6000347947 */ /* 0x000fea000383ffff */
.L_x_26:
[----:B--2---:R-:W-:-:S04]  /*b6c0*/  IMAD.U32 R4, RZ, RZ, UR4 ;  /* 0x00000004ff047e24 */ /* 0x004fc8000f8e00ff */
[----:B------:R2:W3:Y:S03]  /*b6d0*/  SYNCS.PHASECHK.TRANS64.TRYWAIT P1, [R4+URZ], R3 ;  /* 0x00000003040075a7 */ /* 0x0004e6000802017f */
[----:B---3--:R-:W-:Y:S05]  /*b6e0*/  @!P1 NANOSLEEP.SYNCS 0x989680 ;  /* 0x009896800000995d */ /* 0x008fea0003900000 */
[----:B------:R-:W3:Y:S02]  /*b6f0*/  @!P1 SYNCS.PHASECHK.TRANS64 P1, [R4+URZ], R3 ;  /* 0x00000003040095a7 */ /* 0x000ee4000802007f */
[----:B---3--:R-:W-:Y:S05]  /*b700*/  @!P1 BRA `(.L_x_26) ;  /* 0xfffffffc00ec9947 */ /* 0x008fea000383ffff */
[----:B------:R-:W-:Y:S05]  /*b710*/  BRA `(.L_x_25) ;  /* 0xffffff6000c87947 */ /* 0x000fea000383ffff */
.L_x_32:
[----:B-1----:R1:W2:Y:S02]  /*b720*/  SYNCS.PHASECHK.TRANS64.TRYWAIT P0, [R159+URZ+0x10], R0 ;  /* 0x000010009f0075a7 */ /* 0x0022a4000800017f */
[----:B--2---:R-:W-:Y:S05]  /*b730*/  @!P0 NANOSLEEP.SYNCS 0x989680 ;  /* 0x009896800000895d */ /* 0x004fea0003900000 */
[----:B------:R-:W2:Y:S02]  /*b740*/  @!P0 SYNCS.PHASECHK.TRANS64 P0, [R159+URZ+0x10], R0 ;  /* 0x000010009f0085a7 */ /* 0x000ea4000800007f */
[----:B--2---:R-:W-:Y:S05]  /*b750*/  @!P0 BRA `(.L_x_32) ;  /* 0xfffffffc00f08947 */ /* 0x004fea000383ffff */
[----:B------:R-:W-:Y:S05]  /*b760*/  BRA `(.L_x_321) ;  /* 0xffffff6400c47947 */ /* 0x000fea000383ffff */
.L_x_293:
[----:B------:R-:W-:Y:S01]  /*b770*/  BSSY B1, `(.L_x_322) ;  /* 0x0000006000017945 */ /* 0x000fe20003800000 */
[----:B------:R-:W-:-:S07]  /*b780*/  IMAD.MOV.U32 R15, RZ, RZ, -0x1 ;  /* 0xffffffffff0f7424 */ /* 0x000fce00078e00ff */
[----:B-----5:R-:W-:Y:S05]  /*b790*/  WARPSYNC.COLLECTIVE R15, `(.L_x_323) ;  /* 0x000000000f0c7348 */ /* 0x020fea0003c00000 */
[----:B------:R-:W-:Y:S02]  /*b7a0*/  ELECT P6, UR62, PT ;  /* 0x00000000003e782f */ /* 0x000fe400038c0000 */
[----:B------:R-:W-:Y:S01]  /*b7b0*/  MOV R14, UR62 ;  /* 0x0000003e000e7c02 */ /* 0x000fe20008000f00 */
[----:B-----5:R-:W-:Y:S10]  /*b7c0*/  ENDCOLLECTIVE ;  /* 0x000000000000791b */ /* 0x020ff40003800000 */
.L_x_323:
[----:B------:R-:W-:Y:S05]  /*b7d0*/  BSYNC B1 ;  /* 0x0000000000017941 */ /* 0x000fea0003800000 */
.L_x_322:
[----:B------:R-:W-:Y:S05]  /*b7e0*/  BRA `(.L_x_324) ;  /* 0xffffffec00087947 */ /* 0x000fea000383ffff */
.L_x_296:
[----:B0-----:R0:W1:Y:S02]  /*b7f0*/  SYNCS.PHASECHK.TRANS64.TRYWAIT P1, [R10+URZ+0x58], R5 ;  /* 0x000058050a0075a7 */ /* 0x001064000802017f */
[----:B-1----:R-:W-:Y:S05]  /*b800*/  @!P1 NANOSLEEP.SYNCS 0x989680 ;  /* 0x009896800000995d */ /* 0x002fea0003900000 */
[----:B------:R-:W1:Y:S02]  /*b810*/  @!P1 SYNCS.PHASECHK.TRANS64 P1, [R10+URZ+0x58], R5 ;  /* 0x000058050a0095a7 */ /* 0x000e64000802007f */
[----:B-1----:R-:W-:Y:S05]  /*b820*/  @!P1 BRA `(.L_x_296) ;  /* 0xfffffffc00f09947 */ /* 0x002fea000383ffff */
[----:B------:R-:W-:Y:S05]  /*b830*/  BRA `(.L_x_325) ;  /* 0xffffffec003c7947 */ /* 0x000fea000383ffff */
.L_x_305:
[----:B------:R-:W-:Y:S01]  /*b840*/  BSSY B0, `(.L_x_326) ;  /* 0x0000006000007945 */ /* 0x000fe20003800000 */
[----:B------:R-:W-:-:S07]  /*b850*/  IMAD.MOV.U32 R15, RZ, RZ, -0x1 ;  /* 0xffffffffff0f7424 */ /* 0x000fce00078e00ff */
[----:B-----5:R-:W-:Y:S05]  /*b860*/  WARPSYNC.COLLECTIVE R15, `(.L_x_327) ;  /* 0x000000000f0c7348 */ /* 0x020fea0003c00000 */
[----:B------:R-:W-:Y:S02]  /*b870*/  ELECT P6, UR62, PT ;  /* 0x00000000003e782f */ /* 0x000fe400038c0000 */
[----:B------:R-:W-:Y:S01]  /*b880*/  MOV R14, UR62 ;  /* 0x0000003e000e7c02 */ /* 0x000fe20008000f00 */
[----:B-----5:R-:W-:Y:S10]  /*b890*/  ENDCOLLECTIVE ;  /* 0x000000000000791b */ /* 0x020ff40003800000 */
.L_x_327:
[----:B------:R-:W-:Y:S05]  /*b8a0*/  BSYNC B0 ;  /* 0x0000000000007941 */ /* 0x000fea0003800000 */
.L_x_326:
[----:B------:R-:W-:Y:S05]  /*b8b0*/  BRA `(.L_x_328) ;  /* 0xfffffff400a87947 */ /* 0x000fea000383ffff */
.L_x_309:
[----:B0-----:R0:W1:Y:S02]  /*b8c0*/  SYNCS.PHASECHK.TRANS64.TRYWAIT P0, [R9+URZ], R4 ;  /* 0x00000004090075a7 */ /* 0x001064000800017f */
[----:B-1----:R-:W-:Y:S05]  /*b8d0*/  @!P0 NANOSLEEP.SYNCS 0x989680 ;  /* 0x009896800000895d */ /* 0x002fea0003900000 */
[----:B------:R-:W1:Y:S02]  /*b8e0*/  @!P0 SYNCS.PHASECHK.TRANS64 P0, [R9+URZ], R4 ;  /* 0x00000004090085a7 */ /* 0x000e64000800007f */
[----:B-1----:R-:W-:Y:S05]  /*b8f0*/  @!P0 BRA `(.L_x_309) ;  /* 0xfffffffc00f08947 */ /* 0x002fea000383ffff */
[----:B------:R-:W-:Y:S05]  /*b900*/  BRA `(.L_x_329) ;  /* 0xfffffff400e87947 */ /* 0x000fea000383ffff */
.L_x_310:
[----:B0-----:R0:W1:Y:S02]  /*b910*/  SYNCS.PHASECHK.TRANS64.TRYWAIT P0, [R8+URZ], R5 ;  /* 0x00000005080075a7 */ /* 0x001064000800017f */
[----:B-1----:R-:W-:Y:S05]  /*b920*/  @!P0 NANOSLEEP.SYNCS 0x989680 ;  /* 0x009896800000895d */ /* 0x002fea0003900000 */
[----:B------:R-:W1:Y:S02]  /*b930*/  @!P0 SYNCS.PHASECHK.TRANS64 P0, [R8+URZ], R5 ;  /* 0x00000005080085a7 */ /* 0x000e64000800007f */
[----:B-1----:R-:W-:Y:S05]  /*b940*/  @!P0 BRA `(.L_x_310) ;  /* 0xfffffffc00f08947 */ /* 0x002fea000383ffff */
[----:B------:R-:W-:Y:S05]  /*b950*/  BRA `(.L_x_330) ;  /* 0xfffffff400f87947 */ /* 0x000fea000383ffff */
.L_x_311:
[----:B0-----:R0:W1:Y:S02]  /*b960*/  SYNCS.PHASECHK.TRANS64.TRYWAIT P0, [R9+URZ], R4 ;  /* 0x00000004090075a7 */ /* 0x001064000800017f */
[----:B-1----:R-:W-:Y:S05]  /*b970*/  @!P0 NANOSLEEP.SYNCS 0x989680 ;  /* 0x009896800000895d */ /* 0x002fea0003900000 */
[----:B------:R-:W1:Y:S02]  /*b980*/  @!P0 SYNCS.PHASECHK.TRANS64 P0, [R9+URZ], R4 ;  /* 0x00000004090085a7 */ /* 0x000e64000800007f */
[----:B-1----:R-:W-:Y:S05]  /*b990*/  @!P0 BRA `(.L_x_311) ;  /* 0xfffffffc00f08947 */ /* 0x002fea000383ffff */
[----:B------:R-:W-:Y:S05]  /*b9a0*/  BRA `(.L_x_331) ;  /* 0xfffffff800087947 */ /* 0x000fea000383ffff */
.L_x_312:
[----:B0-----:R0:W1:Y:S02]  /*b9b0*/  SYNCS.PHASECHK.TRANS64.TRYWAIT P0, [R8+URZ], R5 ;  /* 0x00000005080075a7 */ /* 0x001064000800017f */
[----:B-1----:R-:W-:Y:S05]  /*b9c0*/  @!P0 NANOSLEEP.SYNCS 0x989680 ;  /* 0x009896800000895d */ /* 0x002fea0003900000 */
[----:B------:R-:W1:Y:S02]  /*b9d0*/  @!P0 SYNCS.PHASECHK.TRANS64 P0, [R8+URZ], R5 ;  /* 0x00000005080085a7 */ /* 0x000e64000800007f */
[----:B-1----:R-:W-:Y:S05]  /*b9e0*/  @!P0 BRA `(.L_x_312) ;  /* 0xfffffffc00f08947 */ /* 0x002fea000383ffff */
[----:B------:R-:W-:Y:S05]  /*b9f0*/  BRA `(.L_x_332) ;  /* 0xfffffff800187947 */ /* 0x000fea000383ffff */
.L_x_313:
[----:B0-----:R0:W1:Y:S02]  /*ba00*/  SYNCS.PHASECHK.TRANS64.TRYWAIT P0, [R9+URZ], R4 ;  /* 0x00000004090075a7 */ /* 0x001064000800017f */
[----:B-1----:R-:W-:Y:S05]  /*ba10*/  @!P0 NANOSLEEP.SYNCS 0x989680 ;  /* 0x009896800000895d */ /* 0x002fea0003900000 */
[----:B------:R-:W1:Y:S02]  /*ba20*/  @!P0 SYNCS.PHASECHK.TRANS64 P0, [R9+URZ], R4 ;  /* 0x00000004090085a7 */ /* 0x000e64000800007f */
[----:B-1----:R-:W-:Y:S05]  /*ba30*/  @!P0 BRA `(.L_x_313) ;  /* 0xfffffffc00f08947 */ /* 0x002fea000383ffff */
[----:B------:R-:W-:Y:S05]  /*ba40*/  BRA `(.L_x_333) ;  /* 0xfffffff800287947 */ /* 0x000fea000383ffff */
.L_x_314:
[----:B0-----:R0:W1:Y:S02]  /*ba50*/  SYNCS.PHASECHK.TRANS64.TRYWAIT P0, [R8+URZ], R5 ;  /* 0x00000005080075a7 */ /* 0x001064000800017f */
[----:B-1----:R-:W-:Y:S05]  /*ba60*/  @!P0 NANOSLEEP.SYNCS 0x989680 ;  /* 0x009896800000895d */ /* 0x002fea0003900000 */
[----:B------:R-:W1:Y:S02]  /*ba70*/  @!P0 SYNCS.PHASECHK.TRANS64 P0, [R8+URZ], R5 ;  /* 0x00000005080085a7 */ /* 0x000e64000800007f */
[----:B-1----:R-:W-:Y:S05]  /*ba80*/  @!P0 BRA `(.L_x_314) ;  /* 0xfffffffc00f08947 */ /* 0x002fea000383ffff */
[----:B------:R-:W-:Y:S05]  /*ba90*/  BRA `(.L_x_334) ;  /* 0xfffffff800387947 */ /* 0x000fea000383ffff */
.L_x_315:
[----:B0-----:R0:W1:Y:S02]  /*baa0*/  SYNCS.PHASECHK.TRANS64.TRYWAIT P0, [R9+URZ], R4 ;  /* 0x00000004090075a7 */ /* 0x001064000800017f */
[----:B-1----:R-:W-:Y:S05]  /*bab0*/  @!P0 NANOSLEEP.SYNCS 0x989680 ;  /* 0x009896800000895d */ /* 0x002fea0003900000 */
[----:B------:R-:W1:Y:S02]  /*bac0*/  @!P0 SYNCS.PHASECHK.TRANS64 P0, [R9+URZ], R4 ;  /* 0x00000004090085a7 */ /* 0x000e64000800007f */
[----:B-1----:R-:W-:Y:S05]  /*bad0*/  @!P0 BRA `(.L_x_315) ;  /* 0xfffffffc00f08947 */ /* 0x002fea000383ffff */
[----:B------:R-:W-:Y:S05]  /*bae0*/  BRA `(.L_x_335) ;  /* 0xfffffff800487947 */ /* 0x000fea000383ffff */
.L_x_316:
[----:B0-----:R0:W1:Y:S02]  /*baf0*/  SYNCS.PHASECHK.TRANS64.TRYWAIT P0, [R8+URZ], R5 ;  /* 0x00000005080075a7 */ /* 0x001064000800017f */
[----:B-1----:R-:W-:Y:S05]  /*bb00*/  @!P0 NANOSLEEP.SYNCS 0x989680 ;  /* 0x009896800000895d */ /* 0x002fea0003900000 */
[----:B------:R-:W1:Y:S02]  /*bb10*/  @!P0 SYNCS.PHASECHK.TRANS64 P0, [R8+URZ], R5 ;  /* 0x00000005080085a7 */ /* 0x000e64000800007f */
[----:B-1----:R-:W-:Y:S05]  /*bb20*/  @!P0 BRA `(.L_x_316) ;  /* 0xfffffffc00f08947 */ /* 0x002fea000383ffff */
[----:B------:R-:W-:Y:S05]  /*bb30*/  BRA `(.L_x_336) ;  /* 0xfffffff800587947 */ /* 0x000fea000383ffff */
.L_x_317:
[----:B0-----:R0:W1:Y:S02]  /*bb40*/  SYNCS.PHASECHK.TRANS64.TRYWAIT P0, [R9+URZ], R4 ;  /* 0x00000004090075a7 */ /* 0x001064000800017f */
[----:B-1----:R-:W-:Y:S05]  /*bb50*/  @!P0 NANOSLEEP.SYNCS 0x989680 ;  /* 0x009896800000895d */ /* 0x002fea0003900000 */
[----:B------:R-:W1:Y:S02]  /*bb60*/  @!P0 SYNCS.PHASECHK.TRANS64 P0, [R9+URZ], R4 ;  /* 0x00000004090085a7 */ /* 0x000e64000800007f */
[----:B-1----:R-:W-:Y:S05]  /*bb70*/  @!P0 BRA `(.L_x_317) ;  /* 0xfffffffc00f08947 */ /* 0x002fea000383ffff */
[----:B------:R-:W-:Y:S05]  /*bb80*/  BRA `(.L_x_337) ;  /* 0xfffffff800687947 */ /* 0x000fea000383ffff */
.L_x_318:
[----:B0-----:R0:W1:Y:S02]  /*bb90*/  SYNCS.PHASECHK.TRANS64.TRYWAIT P0, [R6+URZ], R5 ;  /* 0x00000005060075a7 */ /* 0x001064000800017f */
[----:B-1----:R-:W-:Y:S05]  /*bba0*/  @!P0 NANOSLEEP.SYNCS 0x989680 ;  /* 0x009896800000895d */ /* 0x002fea0003900000 */
[----:B------:R-:W1:Y:S02]  /*bbb0*/  @!P0 SYNCS.PHASECHK.TRANS64 P0, [R6+URZ], R5 ;  /* 0x00000005060085a7 */ /* 0x000e64000800007f */
[----:B-1----:R-:W-:Y:S05]  /*bbc0*/  @!P0 BRA `(.L_x_318) ;  /* 0xfffffffc00f08947 */ /* 0x002fea000383ffff */
[----:B------:R-:W-:Y:S05]  /*bbd0*/  BRA `(.L_x_338) ;  /* 0xfffffff800707947 */ /* 0x000fea000383ffff */
.L_x_339:
[----:B------:R-:W-:-:S00]  /*bbe0*/  BRA `(.L_x_339) ;  /* 0xfffffffc00fc7947 */ /* 0x000fc0000383ffff */
[----:B------:R-:W-:-:S00]  /*bbf0*/  NOP ;  /* 0x0000000000007918 */ /* 0x000fc00000000000 */
        /* <DEDUP_REMOVED lines=8> */
.L_x_340:


//--------------------- .nv.global.init           --------------------------
	.section	.nv.global.init,"aw",@progbits
.nv.global.init:
	.type		$str$22,@object
	.size		$str$22,($str$23 - $str$22)
$str$22:
        /*0000*/ 	.byte	0x6b, 0x5f, 0x74, 0x69, 0x6c, 0x65, 0x5f, 0x63, 0x6f, 0x75, 0x6e, 0x74, 0x20, 0x3e, 0x3d, 0x20
        /*0010*/ 	.byte	0x31, 0x00
	.type		$str$23,@object
	.size		$str$23,(__unnamed_1 - $str$23)
$str$23:
        /*0012*/ 	.byte	0x2f, 0x74, 0x6d, 0x70, 0x2f, 0x63, 0x75, 0x74, 0x6c, 0x61, 0x73, 0x73, 0x5f, 0x73, 0x77, 0x65
        /*0022*/ 	.byte	0x65, 0x70, 0x5f, 0x73, 0x72, 0x63, 0x2f, 0x69, 0x6e, 0x63, 0x6c, 0x75, 0x64, 0x65, 0x2f, 0x63
        /*0032*/ 	.byte	0x75, 0x74, 0x6c, 0x61, 0x73, 0x73, 0x2f, 0x67, 0x65, 0x6d, 0x6d, 0x2f, 0x63, 0x6f, 0x6c, 0x6c
        /*0042*/ 	.byte	0x65, 0x63, 0x74, 0x69, 0x76, 0x65, 0x2f, 0x73, 0x6d, 0x39, 0x30, 0x5f, 0x6d, 0x6d, 0x61, 0x5f
        /*0052*/ 	.byte	0x74, 0x6d, 0x61, 0x5f, 0x67, 0x6d, 0x6d, 0x61, 0x5f, 0x73, 0x73, 0x5f, 0x77, 0x61, 0x72, 0x70
        /*0062*/ 	.byte	0x73, 0x70, 0x65, 0x63, 0x69, 0x61, 0x6c, 0x69, 0x7a, 0x65, 0x64, 0x2e, 0x68, 0x70, 0x70, 0x00
	.type		__unnamed_1,@object
	.size		__unnamed_1,(.L_0 - __unnamed_1)
__unnamed_1:
        /*0072*/ 	.byte	0x76, 0x6f, 0x69, 0x64, 0x20, 0x63, 0x75, 0x74, 0x6c, 0x61, 0x73, 0x73, 0x3a, 0x3a, 0x67, 0x65
        /* <DEDUP_REMOVED lines=180> */
        /*0bc2*/ 	.byte	0x79, 0x5d, 0x00
.L_0:


//--------------------- .nv.shared._ZN7cutlass13device_kernelINS_4gemm6kernel13GemmUniversalIN4cute5tupleIJiiiiEEENS1_10collective13CollectiveMmaINS1_34MainloopSm90TmaGmmaWarpSpecializedILi11ENS5_IJNS4_1CILi1EEESB_SB_EEENS1_32KernelTmaWarpSpecializedPingpongEEENS5_IJNSA_ILi64EEENSA_ILi256EEENSA_ILi32EEEEEENS_10bfloat16_tENS5_IJlSB_lEEESJ_SK_NS4_8TiledMMAINS4_8MMA_AtomIJNS4_4SM904GMMA28MMA_64x256x16_F32BF16BF16_SSILNSO_5MajorE0ELSQ_0ELNSO_7ScaleInE1ELSR_1EEEEEENS4_6LayoutISC_NS5_IJNSA_ILi0EEESV_SV_EEEEENS5_IJNS4_10UnderscoreESY_SY_EEEEENS4_13SM90_TMA_LOADENS4_14ComposedLayoutINS4_7SwizzleILi2ELi4ELi3EEENS4_18smem_ptr_flag_bitsILi16EEENSU_INS5_IJNSA_ILi8EEESH_EEENS5_IJSH_SB_EEEEEEEvNS4_8identityES11_S1B_vS1C_EENS_8epilogue10collective6detail29Sm90TmaWarpSpecializedAdapterINS1F_15DefaultEpilogueISJ_SK_SK_NS1E_6thread17LinearCombinationISJ_Li1EffLNS1J_9ScaleType4KindE0ELNS_15FloatRoundStyleE2ESJ_EENS1_15EpilogueDefaultEEEEEvvEEEEvNT_6ParamsE --------------------------
	.section	.nv.shared._ZN7cutlass13device_kernelINS_4gemm6kernel13GemmUniversalIN4cute5tupleIJiiiiEEENS1_10collective13CollectiveMmaINS1_34MainloopSm90TmaGmmaWarpSpecializedILi11ENS5_IJNS4_1CILi1EEESB_SB_EEENS1_32KernelTmaWarpSpecializedPingpongEEENS5_IJNSA_ILi64EEENSA_ILi256EEENSA_ILi32EEEEEENS_10bfloat16_tENS5_IJlSB_lEEESJ_SK_NS4_8TiledMMAINS4_8MMA_AtomIJNS4_4SM904GMMA28MMA_64x256x16_F32BF16BF16_SSILNSO_5MajorE0ELSQ_0ELNSO_7ScaleInE1ELSR_1EEEEEENS4_6LayoutISC_NS5_IJNSA_ILi0EEESV_SV_EEEEENS5_IJNS4_10UnderscoreESY_SY_EEEEENS4_13SM90_TMA_LOADENS4_14ComposedLayoutINS4_7SwizzleILi2ELi4ELi3EEENS4_18smem_ptr_flag_bitsILi16EEENSU_INS5_IJNSA_ILi8EEESH_EEENS5_IJSH_SB_EEEEEEEvNS4_8identityES11_S1B_vS1C_EENS_8epilogue10collective6detail29Sm90TmaWarpSpecializedAdapterINS1F_15DefaultEpilogueISJ_SK_SK_NS1E_6thread17LinearCombinationISJ_Li1EffLNS1J_9ScaleType4KindE0ELNS_15FloatRoundStyleE2ESJ_EENS1_15EpilogueDefaultEEEEEvvEEEEvNT_6ParamsE,"aw",@nobits
	.sectionflags	@""
	.align	16
	.zero		1024


//--------------------- .nv.shared.reserved.0     --------------------------
	.section	.nv.shared.reserved.0,"aw",@nobits
	.weak		__nv_reservedSMEM_offset_0_alias
	.size		__nv_reservedSMEM_offset_0_alias, 0, 0
	.other		__nv_reservedSMEM_offset_0_alias,@"STO_CUDA_RESERVED_SHARED STV_DEFAULT"
__nv_reservedSMEM_offset_0_alias:
	.zero		0


//--------------------- .nv.global                --------------------------
	.section	.nv.global,"aw",@nobits
.nv.global:
	.type		_ZN40_INTERNAL_47707e78_4_k_cu_a7c25cb2_178534cute1_E,@object
	.size		_ZN40_INTERNAL_47707e78_4_k_cu_a7c25cb2_178534cute1_E,(_ZN40_INTERNAL_47707e78_4_k_cu_a7c25cb2_178534cuda3std3__45__cpo6cbeginE - _ZN40_INTERNAL_47707e78_4_k_cu_a7c25cb2_178534cute1_E)
_ZN40_INTERNAL_47707e78_4_k_cu_a7c25cb2_178534cute1_E:
	.zero		1
	.type		_ZN40_INTERNAL_47707e78_4_k_cu_a7c25cb2_178534cuda3std3__45__cpo6cbeginE,@object
	.size		_ZN40_INTERNAL_47707e78_4_k_cu_a7c25cb2_178534cuda3std3__45__cpo6cbeginE,(_ZN40_INTERNAL_47707e78_4_k_cu_a7c25cb2_178534cuda3std3__48in_placeE - _ZN40_INTERNAL_47707e78_4_k_cu_a7c25cb2_178534cuda3std3__45__cpo6cbeginE)
_ZN40_INTERNAL_47707e78_4_k_cu_a7c25cb2_178534cuda3std3__45__cpo6cbeginE:
	.zero		1
	.type		_ZN40_INTERNAL_47707e78_4_k_cu_a7c25cb2_178534cuda3std3__48in_placeE,@object
	.size		_ZN40_INTERNAL_47707e78_4_k_cu_a7c25cb2_178534cuda3std3__48in_placeE,(_ZN40_INTERNAL_47707e78_4_k_cu_a7c25cb2_178534cuda3std6ranges3__45__cpo9iter_moveE - _ZN40_INTERNAL_47707e78_4_k_cu_a7c25cb2_178534cuda3std3__48in_placeE)
_ZN40_INTERNAL_47707e78_4_k_cu_a7c25cb2_178534cuda3std3__48in_placeE:
	.zero		1
	.type		_ZN40_INTERNAL_47707e78_4_k_cu_a7c25cb2_178534cuda3std6ranges3__45__cpo9iter_moveE,@object
	.size		_ZN40_INTERNAL_47707e78_4_k_cu_a7c25cb2_178534cuda3std6ranges3__45__cpo9iter_moveE,(_ZN40_INTERNAL_47707e78_4_k_cu_a7c25cb2_178534cuda3std3__45__cpo5beginE - _ZN40_INTERNAL_47707e78_4_k_cu_a7c25cb2_178534cuda3std6ranges3__45__cpo9iter_moveE)
_ZN40_INTERNAL_47707e78_4_k_cu_a7c25cb2_178534cuda3std6ranges3__45__cpo9iter_moveE:
	.zero		1
	.type		_ZN40_INTERNAL_47707e78_4_k_cu_a7c25cb2_178534cuda3std3__45__cpo5beginE,@object
	.size		_ZN40_INTERNAL_47707e78_4_k_cu_a7c25cb2_178534cuda3std3__45__cpo5beginE,(_ZN40_INTERNAL_47707e78_4_k_cu_a7c25cb2_178534cuda3std3__442_GLOBAL__N__47707e78_4_k_cu_a7c25cb2_178536ignoreE - _ZN40_INTERNAL_47707e78_4_k_cu_a7c25cb2_178534cuda3std3__45__cpo5beginE)
_ZN40_INTERNAL_47707e78_4_k_cu_a7c25cb2_178534cuda3std3__45__cpo5beginE:
	.zero		1
	.type		_ZN40_INTERNAL_47707e78_4_k_cu_a7c25cb2_178534cuda3std3__442_GLOBAL__N__47707e78_4_k_cu_a7c25cb2_178536ignoreE,@object
	.size		_ZN40_INTERNAL_47707e78_4_k_cu_a7c25cb2_178534cuda3std3__442_GLOBAL__N__47707e78_4_k_cu_a7c25cb2_178536ignoreE,(_ZN40_INTERNAL_47707e78_4_k_cu_a7c25cb2_178534cute7productE - _ZN40_INTERNAL_47707e78_4_k_cu_a7c25cb2_178534cuda3std3__442_GLOBAL__N__47707e78_4_k_cu_a7c25cb2_178536ignoreE)
_ZN40_INTERNAL_47707e78_4_k_cu_a7c25cb2_178534cuda3std3__442_GLOBAL__N__47707e78_4_k_cu_a7c25cb2_178536ignoreE:
	.zero		1
	.type		_ZN40_INTERNAL_47707e78_4_k_cu_a7c25cb2_178534cute7productE,@object
	.size		_ZN40_INTERNAL_47707e78_4_k_cu_a7c25cb2_178534cute7productE,(_ZN40_INTERNAL_47707e78_4_k_cu_a7c25cb2_178534cuda3std3__45__cpo3endE - _ZN40_INTERNAL_47707e78_4_k_cu_a7c25cb2_178534cute7productE)
_ZN40_INTERNAL_47707e78_4_k_cu_a7c25cb2_178534cute7productE:
	.zero		1
	.type		_ZN40_INTERNAL_47707e78_4_k_cu_a7c25cb2_178534cuda3std3__45__cpo3endE,@object
	.size		_ZN40_INTERNAL_47707e78_4_k_cu_a7c25cb2_178534cuda3std3__45__cpo3endE,(_ZN40_INTERNAL_47707e78_4_k_cu_a7c25cb2_178534cuda3std3__419piecewise_constructE - _ZN40_INTERNAL_47707e78_4_k_cu_a7c25cb2_178534cuda3std3__45__cpo3endE)
_ZN40_INTERNAL_47707e78_4_k_cu_a7c25cb2_178534cuda3std3__45__cpo3endE:
	.zero		1
	.type		_ZN40_INTERNAL_47707e78_4_k_cu_a7c25cb2_178534cuda3std3__419piecewise_constructE,@object
	.size		_ZN40_INTERNAL_47707e78_4_k_cu_a7c25cb2_178534cuda3std3__419piecewise_constructE,(_ZN40_INTERNAL_47707e78_4_k_cu_a7c25cb2_178534cuda3std3__45__cpo4cendE - _ZN40_INTERNAL_47707e78_4_k_cu_a7c25cb2_178534cuda3std3__419piecewise_constructE)
_ZN40_INTERNAL_47707e78_4_k_cu_a7c25cb2_178534cuda3std3__419piecewise_constructE:
	.zero		1
	.type		_ZN40_INTERNAL_47707e78_4_k_cu_a7c25cb2_178534cuda3std3__45__cpo4cendE,@object
	.size		_ZN40_INTERNAL_47707e78_4_k_cu_a7c25cb2_178534cuda3std3__45__cpo4cendE,(_ZN40_INTERNAL_47707e78_4_k_cu_a7c25cb2_178534cuda3std6ranges3__45__cpo4swapE - _ZN40_INTERNAL_47707e78_4_k_cu_a7c25cb2_178534cuda3std3__45__cpo4cendE)
_ZN40_INTERNAL_47707e78_4_k_cu_a7c25cb2_178534cuda3std3__45__cpo4cendE:
	.zero		1
	.type		_ZN40_INTERNAL_47707e78_4_k_cu_a7c25cb2_178534cuda3std6ranges3__45__cpo4swapE,@object
	.size		_ZN40_INTERNAL_47707e78_4_k_cu_a7c25cb2_178534cuda3std6ranges3__45__cpo4swapE,(.L_8 - _ZN40_INTERNAL_47707e78_4_k_cu_a7c25cb2_178534cuda3std6ranges3__45__cpo4swapE)
_ZN40_INTERNAL_47707e78_4_k_cu_a7c25cb2_178534cuda3std6ranges3__45__cpo4swapE:
	.zero		1
.L_8:


//--------------------- .nv.constant0._ZN7cutlass13device_kernelINS_4gemm6kernel13GemmUniversalIN4cute5tupleIJiiiiEEENS1_10collective13CollectiveMmaINS1_34MainloopSm90TmaGmmaWarpSpecializedILi11ENS5_IJNS4_1CILi1EEESB_SB_EEENS1_32KernelTmaWarpSpecializedPingpongEEENS5_IJNSA_ILi64EEENSA_ILi256EEENSA_ILi32EEEEEENS_10bfloat16_tENS5_IJlSB_lEEESJ_SK_NS4_8TiledMMAINS4_8MMA_AtomIJNS4_4SM904GMMA28MMA_64x256x16_F32BF16BF16_SSILNSO_5MajorE0ELSQ_0ELNSO_7ScaleInE1ELSR_1EEEEEENS4_6LayoutISC_NS5_IJNSA_ILi0EEESV_SV_EEEEENS5_IJNS4_10UnderscoreESY_SY_EEEEENS4_13SM90_TMA_LOADENS4_14ComposedLayoutINS4_7SwizzleILi2ELi4ELi3EEENS4_18smem_ptr_flag_bitsILi16EEENSU_INS5_IJNSA_ILi8EEESH_EEENS5_IJSH_SB_EEEEEEEvNS4_8identityES11_S1B_vS1C_EENS_8epilogue10collective6detail29Sm90TmaWarpSpecializedAdapterINS1F_15DefaultEpilogueISJ_SK_SK_NS1E_6thread17LinearCombinationISJ_Li1EffLNS1J_9ScaleType4KindE0ELNS_15FloatRoundStyleE2ESJ_EENS1_15EpilogueDefaultEEEEEvvEEEEvNT_6ParamsE --------------------------
	.section	.nv.constant0._ZN7cutlass13device_kernelINS_4gemm6kernel13GemmUniversalIN4cute5tupleIJiiiiEEENS1_10collective13CollectiveMmaINS1_34MainloopSm90TmaGmmaWarpSpecializedILi11ENS5_IJNS4_1CILi1EEESB_SB_EEENS1_32KernelTmaWarpSpecializedPingpongEEENS5_IJNSA_ILi64EEENSA_ILi256EEENSA_ILi32EEEEEENS_10bfloat16_tENS5_IJlSB_lEEESJ_SK_NS4_8TiledMMAINS4_8MMA_AtomIJNS4_4SM904GMMA28MMA_64x256x16_F32BF16BF16_SSILNSO_5MajorE0ELSQ_0ELNSO_7ScaleInE1ELSR_1EEEEEENS4_6LayoutISC_NS5_IJNSA_ILi0EEESV_SV_EEEEENS5_IJNS4_10UnderscoreESY_SY_EEEEENS4_13SM90_TMA_LOADENS4_14ComposedLayoutINS4_7SwizzleILi2ELi4ELi3EEENS4_18smem_ptr_flag_bitsILi16EEENSU_INS5_IJNSA_ILi8EEESH_EEENS5_IJSH_SB_EEEEEEEvNS4_8identityES11_S1B_vS1C_EENS_8epilogue10collective6detail29Sm90TmaWarpSpecializedAdapterINS1F_15DefaultEpilogueISJ_SK_SK_NS1E_6thread17LinearCombinationISJ_Li1EffLNS1J_9ScaleType4KindE0ELNS_15FloatRoundStyleE2ESJ_EENS1_15EpilogueDefaultEEEEEvvEEEEvNT_6ParamsE,"a",@progbits
	.sectionflags	@""
	.align	4
.nv.constant0._ZN7cutlass13device_kernelINS_4gemm6kernel13GemmUniversalIN4cute5tupleIJiiiiEEENS1_10collective13CollectiveMmaINS1_34MainloopSm90TmaGmmaWarpSpecializedILi11ENS5_IJNS4_1CILi1EEESB_SB_EEENS1_32KernelTmaWarpSpecializedPingpongEEENS5_IJNSA_ILi64EEENSA_ILi256EEENSA_ILi32EEEEEENS_10bfloat16_tENS5_IJlSB_lEEESJ_SK_NS4_8TiledMMAINS4_8MMA_AtomIJNS4_4SM904GMMA28MMA_64x256x16_F32BF16BF16_SSILNSO_5MajorE0ELSQ_0ELNSO_7ScaleInE1ELSR_1EEEEEENS4_6LayoutISC_NS5_IJNSA_ILi0EEESV_SV_EEEEENS5_IJNS4_10UnderscoreESY_SY_EEEEENS4_13SM90_TMA_LOADENS4_14ComposedLayoutINS4_7SwizzleILi2ELi4ELi3EEENS4_18smem_ptr_flag_bitsILi16EEENSU_INS5_IJNSA_ILi8EEESH_EEENS5_IJSH_SB_EEEEEEEvNS4_8identityES11_S1B_vS1C_EENS_8epilogue10collective6detail29Sm90TmaWarpSpecializedAdapterINS1F_15DefaultEpilogueISJ_SK_SK_NS1E_6thread17LinearCombinationISJ_Li1EffLNS1J_9ScaleType4KindE0ELNS_15FloatRoundStyleE2ESJ_EENS1_15EpilogueDefaultEEEEEvvEEEEvNT_6ParamsE:
	.zero		1664


//--------------------- SYMBOLS --------------------------

	.type		.nv.reservedSmem.offset0,@object
	.size		.nv.reservedSmem.offset0,0x4
	.type		__assertfail,@function
